def matmul_kernel(
    a_ptr,
    b_ptr,
    c_ptr,
    M,
    N,
    K,
    stride_am,
    stride_ak,
    stride_bk,
    stride_bn,
    stride_cm,
    stride_cn,
    BLOCK_M: tl.constexpr,
    BLOCK_N: tl.constexpr,
    BLOCK_K: tl.constexpr,
    GROUP_M: tl.constexpr,
):
    pid = tl.program_id(axis=0)
    num_pid_m = tl.cdiv(M, BLOCK_M)
    num_pid_n = tl.cdiv(N, BLOCK_N)
    num_pid_in_group = GROUP_M * num_pid_n
    group_id = pid // num_pid_in_group
    first_pid_m = group_id * GROUP_M
    group_size_m = min(num_pid_m - first_pid_m, GROUP_M)
    pid_m = first_pid_m + ((pid % num_pid_in_group) % group_size_m)
    pid_n = (pid % num_pid_in_group) // group_size_m

    offs_am = (pid_m * BLOCK_M + tl.arange(0, BLOCK_M)) % M
    offs_bn = (pid_n * BLOCK_N + tl.arange(0, BLOCK_N)) % N
    offs_k = tl.arange(0, BLOCK_K)
    a_ptrs = a_ptr + offs_am[:, None] * stride_am + offs_k[None, :] * stride_ak
    b_ptrs = b_ptr + offs_k[:, None] * stride_bk + offs_bn[None, :] * stride_bn

    acc = tl.zeros((BLOCK_M, BLOCK_N), dtype=tl.float32)
    for kk in range(0, tl.cdiv(K, BLOCK_K)):
        a = tl.load(a_ptrs, mask=offs_k[None, :] < K - kk * BLOCK_K, other=0.0)
        b = tl.load(b_ptrs, mask=offs_k[:, None] < K - kk * BLOCK_K, other=0.0)
        acc = tl.dot(a, b, acc)
        a_ptrs += BLOCK_K * stride_ak
        b_ptrs += BLOCK_K * stride_bk

    c = acc.to(c_ptr.dtype.element_ty)
    offs_cm = pid_m * BLOCK_M + tl.arange(0, BLOCK_M)
    offs_cn = pid_n * BLOCK_N + tl.arange(0, BLOCK_N)
    c_ptrs = c_ptr + offs_cm[:, None] * stride_cm + offs_cn[None, :] * stride_cn
    mask = (offs_cm[:, None] < M) & (offs_cn[None, :] < N)
    tl.store(c_ptrs, c, mask=mask)

# config = {"BLOCK_K": 32, "BLOCK_M": 32, "BLOCK_N": 64, "GROUP_M": 8, "arch": "sm_100", "dtype": "bf16", "num_ctas": 1, "num_stages": 2, "num_warps": 2}
# arch = sm_100


// ===== COMPILED SASS (sm_100a) =====

	.target	sm_100a

	.elftype	@"ET_EXEC"


//--------------------- .note.nv.tkinfo           --------------------------
	.section	.note.nv.tkinfo,"",@"SHT_NOTE"
	.sectionflags	@"SHF_NOTE_NV_TKINFO"
	.tkinfo
        /*0018*/ 	.word	0x00000081
        /*0030*/ 	.string	""
        /*0030*/ 	.string	"ptxas-blackwell"
        /*0030*/ 	.string	"Cuda compilation tools, release 12.9, V12.9.86"
        /*0030*/ 	.string	"Build cuda_12.9.r12.9/compiler.36037853_0"
        /*0030*/ 	.string	"-v  -suppress-debug-info  -lineinfo  -arch sm_100a "



//--------------------- .note.nv.cuver            --------------------------
	.section	.note.nv.cuver,"",@"SHT_NOTE"
	.sectionflags	@"SHF_NOTE_NV_CUVER"
        /*0018*/ 	.short	0x0001
        /*001a*/ 	.short	0x0064
        /*001c*/ 	.short	0x0001
        /*001e*/ 	.short	0x0000
        /*0020*/ 	.short	0x0001
        /*0022*/ 	.short	0x0000


//--------------------- .nv.info                  --------------------------
	.section	.nv.info,"",@"SHT_CUDA_INFO"
	.align	4


	//----- nvinfo : EIATTR_REGCOUNT
	.align		4
        /*0000*/ 	.byte	0x04, 0x2f
        /*0002*/ 	.short	(.L_1 - .L_0)
	.align		4
.L_0:
        /*0004*/ 	.word	index@(matmul_kernel)
        /*0008*/ 	.word	0x000000d9


	//----- nvinfo : EIATTR_FRAME_SIZE
	.align		4
.L_1:
        /*000c*/ 	.byte	0x04, 0x11
        /*000e*/ 	.short	(.L_3 - .L_2)
	.align		4
.L_2:
        /*0010*/ 	.word	index@(matmul_kernel)
        /*0014*/ 	.word	0x00000000


	//----- nvinfo : EIATTR_MIN_STACK_SIZE
	.align		4
.L_3:
        /*0018*/ 	.byte	0x04, 0x12
        /*001a*/ 	.short	(.L_5 - .L_4)
	.align		4
.L_4:
        /*001c*/ 	.word	index@(matmul_kernel)
        /*0020*/ 	.word	0x00000000
.L_5:


//--------------------- .nv.info.matmul_kernel    --------------------------
	.section	.nv.info.matmul_kernel,"",@"SHT_CUDA_INFO"
	.sectionflags	@""
	.align	4


	//----- nvinfo : EIATTR_CUDA_API_VERSION
	.align		4
        /*0000*/ 	.byte	0x04, 0x37
        /*0002*/ 	.short	(.L_7 - .L_6)
.L_6:
        /*0004*/ 	.word	0x00000081


	//----- nvinfo : EIATTR_KPARAM_INFO
	.align		4
.L_7:
        /*0008*/ 	.byte	0x04, 0x17
        /*000a*/ 	.short	(.L_9 - .L_8)
.L_8:
        /*000c*/ 	.word	0x00000000
        /*0010*/ 	.short	0x000d
        /*0012*/ 	.short	0x0048
        /*0014*/ 	.byte	0x00, 0xf4, 0x21, 0x00


	//----- nvinfo : EIATTR_KPARAM_INFO
	.align		4
.L_9:
        /*0018*/ 	.byte	0x04, 0x17
        /*001a*/ 	.short	(.L_11 - .L_10)
.L_10:
        /*001c*/ 	.word	0x00000000
        /*0020*/ 	.short	0x000c
        /*0022*/ 	.short	0x0040
        /*0024*/ 	.byte	0x00, 0xf4, 0x21, 0x00


	//----- nvinfo : EIATTR_KPARAM_INFO
	.align		4
.L_11:
        /*0028*/ 	.byte	0x04, 0x17
        /*002a*/ 	.short	(.L_13 - .L_12)
.L_12:
        /*002c*/ 	.word	0x00000000
        /*0030*/ 	.short	0x000b
        /*0032*/ 	.short	0x0038
        /*0034*/ 	.byte	0x00, 0xf0, 0x11, 0x00


	//----- nvinfo : EIATTR_KPARAM_INFO
	.align		4
.L_13:
        /*0038*/ 	.byte	0x04, 0x17
        /*003a*/ 	.short	(.L_15 - .L_14)
.L_14:
        /*003c*/ 	.word	0x00000000
        /*0040*/ 	.short	0x000a
        /*0042*/ 	.short	0x0034
        /*0044*/ 	.byte	0x00, 0xf0, 0x11, 0x00


	//----- nvinfo : EIATTR_KPARAM_INFO
	.align		4
.L_15:
        /*0048*/ 	.byte	0x04, 0x17
        /*004a*/ 	.short	(.L_17 - .L_16)
.L_16:
        /*004c*/ 	.word	0x00000000
        /*0050*/ 	.short	0x0009
        /*0052*/ 	.short	0x0030
        /*0054*/ 	.byte	0x00, 0xf0, 0x11, 0x00


	//----- nvinfo : EIATTR_KPARAM_INFO
	.align		4
.L_17:
        /*0058*/ 	.byte	0x04, 0x17
        /*005a*/ 	.short	(.L_19 - .L_18)
.L_18:
        /*005c*/ 	.word	0x00000000
        /*0060*/ 	.short	0x0008
        /*0062*/ 	.short	0x002c
        /*0064*/ 	.byte	0x00, 0xf0, 0x11, 0x00


	//----- nvinfo : EIATTR_KPARAM_INFO
	.align		4
.L_19:
        /*0068*/ 	.byte	0x04, 0x17
        /*006a*/ 	.short	(.L_21 - .L_20)
.L_20:
        /*006c*/ 	.word	0x00000000
        /*0070*/ 	.short	0x0007
        /*0072*/ 	.short	0x0028
        /*0074*/ 	.byte	0x00, 0xf0, 0x11, 0x00


	//----- nvinfo : EIATTR_KPARAM_INFO
	.align		4
.L_21:
        /*0078*/ 	.byte	0x04, 0x17
        /*007a*/ 	.short	(.L_23 - .L_22)
.L_22:
        /*007c*/ 	.word	0x00000000
        /*0080*/ 	.short	0x0006
        /*0082*/ 	.short	0x0024
        /*0084*/ 	.byte	0x00, 0xf0, 0x11, 0x00


	//----- nvinfo : EIATTR_KPARAM_INFO
	.align		4
.L_23:
        /*0088*/ 	.byte	0x04, 0x17
        /*008a*/ 	.short	(.L_25 - .L_24)
.L_24:
        /*008c*/ 	.word	0x00000000
        /*0090*/ 	.short	0x0005
        /*0092*/ 	.short	0x0020
        /*0094*/ 	.byte	0x00, 0xf0, 0x11, 0x00


	//----- nvinfo : EIATTR_KPARAM_INFO
	.align		4
.L_25:
        /*0098*/ 	.byte	0x04, 0x17
        /*009a*/ 	.short	(.L_27 - .L_26)
.L_26:
        /*009c*/ 	.word	0x00000000
        /*00a0*/ 	.short	0x0004
        /*00a2*/ 	.short	0x001c
        /*00a4*/ 	.byte	0x00, 0xf0, 0x11, 0x00


	//----- nvinfo : EIATTR_KPARAM_INFO
	.align		4
.L_27:
        /*00a8*/ 	.byte	0x04, 0x17
        /*00aa*/ 	.short	(.L_29 - .L_28)
.L_28:
        /*00ac*/ 	.word	0x00000000
        /*00b0*/ 	.short	0x0003
        /*00b2*/ 	.short	0x0018
        /*00b4*/ 	.byte	0x00, 0xf0, 0x11, 0x00


	//----- nvinfo : EIATTR_KPARAM_INFO
	.align		4
.L_29:
        /*00b8*/ 	.byte	0x04, 0x17
        /*00ba*/ 	.short	(.L_31 - .L_30)
.L_30:
        /*00bc*/ 	.word	0x00000000
        /*00c0*/ 	.short	0x0002
        /*00c2*/ 	.short	0x0010
        /*00c4*/ 	.byte	0x00, 0xf4, 0x21, 0x00


	//----- nvinfo : EIATTR_KPARAM_INFO
	.align		4
.L_31:
        /*00c8*/ 	.byte	0x04, 0x17
        /*00ca*/ 	.short	(.L_33 - .L_32)
.L_32:
        /*00cc*/ 	.word	0x00000000
        /*00d0*/ 	.short	0x0001
        /*00d2*/ 	.short	0x0008
        /*00d4*/ 	.byte	0x00, 0xf4, 0x21, 0x00


	//----- nvinfo : EIATTR_KPARAM_INFO
	.align		4
.L_33:
        /*00d8*/ 	.byte	0x04, 0x17
        /*00da*/ 	.short	(.L_35 - .L_34)
.L_34:
        /*00dc*/ 	.word	0x00000000
        /*00e0*/ 	.short	0x0000
        /*00e2*/ 	.short	0x0000
        /*00e4*/ 	.byte	0x00, 0xf4, 0x21, 0x00


	//----- nvinfo : EIATTR_SPARSE_MMA_MASK
	.align		4
.L_35:
        /*00e8*/ 	.byte	0x03, 0x50
        /*00ea*/ 	.short	0x0000


	//----- nvinfo : EIATTR_MAXREG_COUNT
	.align		4
        /*00ec*/ 	.byte	0x03, 0x1b
        /*00ee*/ 	.short	0x00ff


	//----- nvinfo : EIATTR_NUM_BARRIERS
	.align		4
        /*00f0*/ 	.byte	0x02, 0x4c
        /*00f2*/ 	.byte	0x01
	.zero		1


	//----- nvinfo : EIATTR_VRC_CTA_INIT_COUNT
	.align		4
        /*00f4*/ 	.byte	0x02, 0x4a
	.zero		1
	.zero		1


	//----- nvinfo : EIATTR_EXIT_INSTR_OFFSETS
	.align		4
        /*00f8*/ 	.byte	0x04, 0x1c
        /*00fa*/ 	.short	(.L_37 - .L_36)


	//   ....[0]....
.L_36:
        /*00fc*/ 	.word	0x00004c20


	//   ....[1]....
        /*0100*/ 	.word	0x00004c50


	//----- nvinfo : EIATTR_REQNTID
	.align		4
.L_37:
        /*0104*/ 	.byte	0x04, 0x10
        /*0106*/ 	.short	(.L_39 - .L_38)
.L_38:
        /*0108*/ 	.word	0x00000040
        /*010c*/ 	.word	0x00000001
        /*0110*/ 	.word	0x00000001


	//----- nvinfo : EIATTR_CBANK_PARAM_SIZE
	.align		4
.L_39:
        /*0114*/ 	.byte	0x03, 0x19
        /*0116*/ 	.short	0x0050


	//----- nvinfo : EIATTR_PARAM_CBANK
	.align		4
        /*0118*/ 	.byte	0x04, 0x0a
        /*011a*/ 	.short	(.L_41 - .L_40)
	.align		4
.L_40:
        /*011c*/ 	.word	index@(.nv.constant0.matmul_kernel)
        /*0120*/ 	.short	0x0380
        /*0122*/ 	.short	0x0050


	//----- nvinfo : EIATTR_SW_WAR
	.align		4
.L_41:
        /*0124*/ 	.byte	0x04, 0x36
        /*0126*/ 	.short	(.L_43 - .L_42)
.L_42:
        /*0128*/ 	.word	0x00000008
.L_43:


//--------------------- .nv.compat                --------------------------
	.section	.nv.compat,"",@"SHT_CUDA_COMPAT_INFO"
	.align	4
        /*0000*/ 	.byte	0x02, 0x02, 0x01, 0x00, 0x02, 0x05, 0x05, 0x00, 0x02, 0x03, 0x00, 0x00, 0x02, 0x06, 0x01, 0x00


//--------------------- .nv.callgraph             --------------------------
	.section	.nv.callgraph,"",@"SHT_CUDA_CALLGRAPH"
	.align	4
	.sectionentsize	8
	.align		4
        /*0000*/ 	.word	0x00000000
	.align		4
        /*0004*/ 	.word	0xffffffff
	.align		4
        /*0008*/ 	.word	0x00000000
	.align		4
        /*000c*/ 	.word	0xfffffffe
	.align		4
        /*0010*/ 	.word	0x00000000
	.align		4
        /*0014*/ 	.word	0xfffffffd
	.align		4
        /*0018*/ 	.word	0x00000000
	.align		4
        /*001c*/ 	.word	0xfffffffc


//--------------------- .text.matmul_kernel       --------------------------
	.section	.text.matmul_kernel,"ax",@progbits
	.align	128
        .global         matmul_kernel
        .type           matmul_kernel,@function
        .size           matmul_kernel,(.L_x_4 - matmul_kernel)
        .other          matmul_kernel,@"STO_CUDA_ENTRY STV_DEFAULT"
matmul_kernel:
.text.matmul_kernel:
[----:B------:R-:W0:Y:S08]  /*0000*/  LDC R1, c[0x0][0x37c] ;  /* 0x0000df00ff017b82 */ /* 0x000e300000000800 */
[----:B------:R-:W1:Y:S01]  /*0010*/  LDC.64 R54, c[0x0][0x398] ;  /* 0x0000e600ff367b82 */ /* 0x000e620000000a00 */
[----:B------:R-:W2:Y:S01]  /*0020*/  S2R R5, SR_CTAID.X ;  /* 0x0000000000057919 */ /* 0x000ea20000002500 */
[----:B------:R-:W3:Y:S01]  /*0030*/  LDCU UR4, c[0x0][0x3a0] ;  /* 0x00007400ff0477ac */ /* 0x000ee20008000800 */
[----:B------:R-:W4:Y:S01]  /*0040*/  S2R R36, SR_TID.X ;  /* 0x0000000000247919 */ /* 0x000f220000002100 */
[----:B------:R-:W0:Y:S01]  /*0050*/  LDCU.64 UR8, c[0x0][0x358] ;  /* 0x00006b00ff0877ac */ /* 0x000e220008000a00 */
[----:B------:R-:W0:Y:S01]  /*0060*/  LDCU UR7, c[0x0][0x3a0] ;  /* 0x00007400ff0777ac */ /* 0x000e220008000800 */
[----:B---3--:R-:W-:Y:S01]  /*0070*/  UIADD3 UR4, UPT, UPT, UR4, 0x1f, URZ ;  /* 0x0000001f04047890 */ /* 0x008fe2000fffe0ff */
[----:B-1----:R-:W-:-:S03]  /*0080*/  VIADD R0, R55, 0x3f ;  /* 0x0000003f37007836 */ /* 0x002fc60000000000 */
[----:B------:R-:W-:Y:S02]  /*0090*/  UISETP.GT.AND UP0, UPT, UR4, 0x1f, UPT ;  /* 0x0000001f0400788c */ /* 0x000fe4000bf04270 */
[----:B------:R-:W-:-:S04]  /*00a0*/  SHF.R.S32.HI R3, RZ, 0x1f, R0 ;  /* 0x0000001fff037819 */ /* 0x000fc80000011400 */
[----:B------:R-:W-:Y:S02]  /*00b0*/  LEA.HI R3, R3, R0, RZ, 0x6 ;  /* 0x0000000003037211 */ /* 0x000fe400078f30ff */
[----:B--2---:R-:W-:Y:S02]  /*00c0*/  IABS R8, R5 ;  /* 0x0000000500087213 */ /* 0x004fe40000000000 */
[----:B------:R-:W-:Y:S02]  /*00d0*/  SHF.R.S32.HI R3, RZ, 0x6, R3 ;  /* 0x00000006ff037819 */ /* 0x000fe40000011403 */
[----:B----4-:R-:W-:Y:S02]  /*00e0*/  SHF.R.U32.HI R42, RZ, 0x5, R36 ;  /* 0x00000005ff2a7819 */ /* 0x010fe40000011624 */
[----:B------:R-:W-:Y:S01]  /*00f0*/  LOP3.LUT R106, R36, 0x1f, RZ, 0xc0, !PT ;  /* 0x0000001f246a7812 */ /* 0x000fe200078ec0ff */
[----:B------:R-:W-:Y:S01]  /*0100*/  IMAD.SHL.U32 R4, R3, 0x8, RZ ;  /* 0x0000000803047824 */ /* 0x000fe200078e00ff */
[----:B------:R-:W-:-:S04]  /*0110*/  SGXT.U32 R42, R42, 0x1 ;  /* 0x000000012a2a781a */ /* 0x000fc80000000000 */
[-C--:B------:R-:W-:Y:S02]  /*0120*/  IABS R7, R4.reuse ;  /* 0x0000000400077213 */ /* 0x080fe40000000000 */
[----:B------:R-:W-:Y:S02]  /*0130*/  IABS R10, R4 ;  /* 0x00000004000a7213 */ /* 0x000fe40000000000 */
[----:B------:R-:W1:Y:S01]  /*0140*/  I2F.RP R0, R7 ;  /* 0x0000000700007306 */ /* 0x000e620000209400 */
[C---:B------:R-:W-:Y:S02]  /*0150*/  LOP3.LUT R37, R42.reuse, 0x2, RZ, 0xfc, !PT ;  /* 0x000000022a257812 */ /* 0x040fe400078efcff */
[C---:B------:R-:W-:Y:S02]  /*0160*/  LOP3.LUT R102, R42.reuse, 0x4, RZ, 0xfc, !PT ;  /* 0x000000042a667812 */ /* 0x040fe400078efcff */
[C---:B------:R-:W-:Y:S02]  /*0170*/  LOP3.LUT R175, R42.reuse, 0x6, RZ, 0xfc, !PT ;  /* 0x000000062aaf7812 */ /* 0x040fe400078efcff */
[----:B------:R-:W-:-:S02]  /*0180*/  LOP3.LUT R179, R42, 0x8, RZ, 0xfc, !PT ;  /* 0x000000082ab37812 */ /* 0x000fc400078efcff */
[C---:B------:R-:W-:Y:S02]  /*0190*/  LOP3.LUT R40, R42.reuse, 0xa, RZ, 0xfc, !PT ;  /* 0x0000000a2a287812 */ /* 0x040fe400078efcff */
[C---:B------:R-:W-:Y:S02]  /*01a0*/  LOP3.LUT R107, R42.reuse, 0xc, RZ, 0xfc, !PT ;  /* 0x0000000c2a6b7812 */ /* 0x040fe400078efcff */
[C---:B------:R-:W-:Y:S01]  /*01b0*/  LOP3.LUT R108, R42.reuse, 0xe, RZ, 0xfc, !PT ;  /* 0x0000000e2a6c7812 */ /* 0x040fe200078efcff */
[----:B-1----:R-:W1:Y:S01]  /*01c0*/  MUFU.RCP R0, R0 ;  /* 0x0000000000007308 */ /* 0x002e620000001000 */
[C---:B------:R-:W-:Y:S02]  /*01d0*/  LOP3.LUT R109, R42.reuse, 0x10, RZ, 0xfc, !PT ;  /* 0x000000102a6d7812 */ /* 0x040fe400078efcff */
[C---:B------:R-:W-:Y:S02]  /*01e0*/  LOP3.LUT R41, R42.reuse, 0x12, RZ, 0xfc, !PT ;  /* 0x000000122a297812 */ /* 0x040fe400078efcff */
[----:B------:R-:W-:-:S02]  /*01f0*/  LOP3.LUT R39, R42, 0x14, RZ, 0xfc, !PT ;  /* 0x000000142a277812 */ /* 0x000fc400078efcff */
[C---:B------:R-:W-:Y:S02]  /*0200*/  LOP3.LUT R103, R42.reuse, 0x16, RZ, 0xfc, !PT ;  /* 0x000000162a677812 */ /* 0x040fe400078efcff */
[C---:B------:R-:W-:Y:S02]  /*0210*/  LOP3.LUT R100, R42.reuse, 0x18, RZ, 0xfc, !PT ;  /* 0x000000182a647812 */ /* 0x040fe400078efcff */
[C---:B------:R-:W-:Y:S02]  /*0220*/  LOP3.LUT R104, R42.reuse, 0x1a, RZ, 0xfc, !PT ;  /* 0x0000001a2a687812 */ /* 0x040fe400078efcff */
[C---:B------:R-:W-:Y:S02]  /*0230*/  LOP3.LUT R101, R42.reuse, 0x1c, RZ, 0xfc, !PT ;  /* 0x0000001c2a657812 */ /* 0x040fe400078efcff */
[----:B------:R-:W-:Y:S01]  /*0240*/  LOP3.LUT R43, R42, 0x1e, RZ, 0xfc, !PT ;  /* 0x0000001e2a2b7812 */ /* 0x000fe200078efcff */
[----:B-1----:R-:W-:Y:S02]  /*0250*/  VIADD R2, R0, 0xffffffe ;  /* 0x0ffffffe00027836 */ /* 0x002fe40000000000 */
[----:B------:R-:W-:-:S02]  /*0260*/  IMAD.MOV R0, RZ, RZ, -R10 ;  /* 0x000000ffff007224 */ /* 0x000fc400078e0a0a */
[----:B------:R1:W2:Y:S02]  /*0270*/  F2I.FTZ.U32.TRUNC.NTZ R3, R2 ;  /* 0x0000000200037305 */ /* 0x0002a4000021f000 */
[----:B-1----:R-:W-:Y:S02]  /*0280*/  IMAD.MOV.U32 R2, RZ, RZ, RZ ;  /* 0x000000ffff027224 */ /* 0x002fe400078e00ff */
[----:B--2---:R-:W-:-:S04]  /*0290*/  IMAD.MOV R6, RZ, RZ, -R3 ;  /* 0x000000ffff067224 */ /* 0x004fc800078e0a03 */
[----:B------:R-:W-:Y:S02]  /*02a0*/  IMAD R9, R6, R7, RZ ;  /* 0x0000000706097224 */ /* 0x000fe400078e02ff */
[----:B------:R-:W-:Y:S02]  /*02b0*/  IMAD.MOV.U32 R6, RZ, RZ, R8 ;  /* 0x000000ffff067224 */ /* 0x000fe400078e0008 */
[----:B------:R-:W-:-:S06]  /*02c0*/  IMAD.HI.U32 R3, R3, R9, R2 ;  /* 0x0000000903037227 */ /* 0x000fcc00078e0002 */
[----:B------:R-:W-:-:S04]  /*02d0*/  IMAD.HI.U32 R3, R3, R6, RZ ;  /* 0x0000000603037227 */ /* 0x000fc800078e00ff */
[----:B------:R-:W-:-:S05]  /*02e0*/  IMAD R0, R3, R0, R6 ;  /* 0x0000000003007224 */ /* 0x000fca00078e0206 */
[----:B------:R-:W-:-:S13]  /*02f0*/  ISETP.GT.U32.AND P1, PT, R7, R0, PT ;  /* 0x000000000700720c */ /* 0x000fda0003f24070 */
[----:B------:R-:W-:Y:S02]  /*0300*/  @!P1 IMAD.IADD R0, R0, 0x1, -R7 ;  /* 0x0000000100009824 */ /* 0x000fe400078e0a07 */
[----:B------:R-:W-:Y:S01]  /*0310*/  @!P1 VIADD R3, R3, 0x1 ;  /* 0x0000000103039836 */ /* 0x000fe20000000000 */
[----:B------:R-:W-:Y:S02]  /*0320*/  ISETP.NE.AND P1, PT, R4, RZ, PT ;  /* 0x000000ff0400720c */ /* 0x000fe40003f25270 */
[----:B------:R-:W-:Y:S02]  /*0330*/  ISETP.GE.U32.AND P0, PT, R0, R7, PT ;  /* 0x000000070000720c */ /* 0x000fe40003f06070 */
[----:B------:R-:W-:-:S04]  /*0340*/  LOP3.LUT R0, R5, R4, RZ, 0x3c, !PT ;  /* 0x0000000405007212 */ /* 0x000fc800078e3cff */
[----:B------:R-:W-:Y:S01]  /*0350*/  ISETP.GE.AND P2, PT, R0, RZ, PT ;  /* 0x000000ff0000720c */ /* 0x000fe20003f46270 */
[----:B------:R-:W-:-:S06]  /*0360*/  VIADD R0, R54, 0x1f ;  /* 0x0000001f36007836 */ /* 0x000fcc0000000000 */
[----:B------:R-:W-:-:S04]  /*0370*/  @P0 VIADD R3, R3, 0x1 ;  /* 0x0000000103030836 */ /* 0x000fc80000000000 */
[----:B------:R-:W-:Y:S01]  /*0380*/  IMAD.MOV.U32 R2, RZ, RZ, R3 ;  /* 0x000000ffff027224 */ /* 0x000fe200078e0003 */
[----:B------:R-:W-:-:S03]  /*0390*/  SHF.R.S32.HI R3, RZ, 0x1f, R0 ;  /* 0x0000001fff037819 */ /* 0x000fc60000011400 */
[----:B------:R-:W-:Y:S01]  /*03a0*/  @!P2 IMAD.MOV R2, RZ, RZ, -R2 ;  /* 0x000000ffff02a224 */ /* 0x000fe200078e0a02 */
[----:B------:R-:W-:Y:S02]  /*03b0*/  @!P1 LOP3.LUT R2, RZ, R4, RZ, 0x33, !PT ;  /* 0x00000004ff029212 */ /* 0x000fe400078e33ff */
[----:B------:R-:W-:-:S03]  /*03c0*/  LEA.HI R3, R3, R0, RZ, 0x5 ;  /* 0x0000000003037211 */ /* 0x000fc600078f28ff */
[----:B------:R-:W-:Y:S02]  /*03d0*/  IMAD.SHL.U32 R35, R2, 0x8, RZ ;  /* 0x0000000802237824 */ /* 0x000fe400078e00ff */
[----:B------:R-:W-:-:S03]  /*03e0*/  IMAD.MOV R2, RZ, RZ, -R2 ;  /* 0x000000ffff027224 */ /* 0x000fc600078e0a02 */
[----:B------:R-:W-:Y:S01]  /*03f0*/  LEA.HI.SX32 R3, R3, -R35, 0x1b ;  /* 0x8000002303037211 */ /* 0x000fe200078fdaff */
[----:B------:R-:W-:-:S03]  /*0400*/  IMAD R4, R4, R2, R5 ;  /* 0x0000000204047224 */ /* 0x000fc600078e0205 */
[----:B------:R-:W-:Y:S02]  /*0410*/  VIMNMX R11, PT, PT, R3, 0x8, PT ;  /* 0x00000008030b7848 */ /* 0x000fe40003fe0100 */
[----:B------:R-:W-:Y:S02]  /*0420*/  IABS R9, R4 ;  /* 0x0000000400097213 */ /* 0x000fe40000000000 */
[----:B------:R-:W-:-:S04]  /*0430*/  IABS R7, R11 ;  /* 0x0000000b00077213 */ /* 0x000fc80000000000 */
[----:B------:R-:W1:Y:S08]  /*0440*/  I2F.RP R0, R7 ;  /* 0x0000000700007306 */ /* 0x000e700000209400 */
[----:B-1----:R-:W1:Y:S02]  /*0450*/  MUFU.RCP R0, R0 ;  /* 0x0000000000007308 */ /* 0x002e640000001000 */
[----:B-1----:R-:W-:-:S06]  /*0460*/  VIADD R3, R0, 0xffffffe ;  /* 0x0ffffffe00037836 */ /* 0x002fcc0000000000 */
[----:B------:R-:W1:Y:S02]  /*0470*/  F2I.FTZ.U32.TRUNC.NTZ R3, R3 ;  /* 0x0000000300037305 */ /* 0x000e64000021f000 */
[----:B-1----:R-:W-:-:S04]  /*0480*/  IMAD.MOV R6, RZ, RZ, -R3 ;  /* 0x000000ffff067224 */ /* 0x002fc800078e0a03 */
[----:B------:R-:W-:Y:S01]  /*0490*/  IMAD.MOV.U32 R2, RZ, RZ, R6 ;  /* 0x000000ffff027224 */ /* 0x000fe200078e0006 */
[----:B------:R-:W-:-:S03]  /*04a0*/  IABS R6, R11 ;  /* 0x0000000b00067213 */ /* 0x000fc60000000000 */
[----:B------:R-:W-:Y:S02]  /*04b0*/  IMAD R5, R2, R7, RZ ;  /* 0x0000000702057224 */ /* 0x000fe400078e02ff */
[----:B------:R-:W-:Y:S02]  /*04c0*/  IMAD.MOV.U32 R2, RZ, RZ, RZ ;  /* 0x000000ffff027224 */ /* 0x000fe400078e00ff */
[----:B------:R-:W-:Y:S02]  /*04d0*/  IMAD.MOV R0, RZ, RZ, -R6 ;  /* 0x000000ffff007224 */ /* 0x000fe400078e0a06 */
[----:B------:R-:W-:Y:S01]  /*04e0*/  IMAD.HI.U32 R2, R3, R5, R2 ;  /* 0x0000000503027227 */ /* 0x000fe200078e0002 */
[----:B------:R-:W-:Y:S01]  /*04f0*/  MOV R3, 0x400 ;  /* 0x0000040000037802 */ /* 0x000fe20000000f00 */
[----:B------:R-:W1:Y:S03]  /*0500*/  S2R R5, SR_CgaCtaId ;  /* 0x0000000000057919 */ /* 0x000e660000008800 */
[----:B------:R-:W-:Y:S01]  /*0510*/  R2UR UR5, R3 ;  /* 0x00000000030572ca */ /* 0x000fe200000e0000 */
[----:B------:R-:W-:-:S04]  /*0520*/  IMAD.HI.U32 R2, R2, R9, RZ ;  /* 0x0000000902027227 */ /* 0x000fc800078e00ff */
[----:B------:R-:W-:-:S05]  /*0530*/  IMAD R0, R2, R0, R9 ;  /* 0x0000000002007224 */ /* 0x000fca00078e0209 */
[----:B------:R-:W-:-:S13]  /*0540*/  ISETP.GT.U32.AND P1, PT, R7, R0, PT ;  /* 0x000000000700720c */ /* 0x000fda0003f24070 */
[----:B------:R-:W-:Y:S02]  /*0550*/  @!P1 IMAD.IADD R0, R0, 0x1, -R7 ;  /* 0x0000000100009824 */ /* 0x000fe400078e0a07 */
[----:B------:R-:W-:Y:S01]  /*0560*/  @!P1 VIADD R2, R2, 0x1 ;  /* 0x0000000102029836 */ /* 0x000fe20000000000 */
[----:B------:R-:W-:Y:S02]  /*0570*/  ISETP.NE.AND P1, PT, R11, RZ, PT ;  /* 0x000000ff0b00720c */ /* 0x000fe40003f25270 */
[----:B------:R-:W-:Y:S02]  /*0580*/  ISETP.GE.U32.AND P0, PT, R0, R7, PT ;  /* 0x000000070000720c */ /* 0x000fe40003f06070 */
[----:B------:R-:W-:Y:S02]  /*0590*/  LOP3.LUT R0, R4, R11, RZ, 0x3c, !PT ;  /* 0x0000000b04007212 */ /* 0x000fe400078e3cff */
[----:B-1----:R-:W-:Y:S02]  /*05a0*/  R2UR UR6, R5 ;  /* 0x00000000050672ca */ /* 0x002fe400000e0000 */
[----:B------:R-:W-:-:S07]  /*05b0*/  ISETP.GE.AND P2, PT, R0, RZ, PT ;  /* 0x000000ff0000720c */ /* 0x000fce0003f46270 */
[----:B------:R-:W-:-:S04]  /*05c0*/  @P0 VIADD R2, R2, 0x1 ;  /* 0x0000000102020836 */ /* 0x000fc80000000000 */
[----:B------:R-:W-:Y:S02]  /*05d0*/  ULEA UR5, UR6, UR5, 0x18 ;  /* 0x0000000506057291 */ /* 0x000fe4000f8ec0ff */
[----:B------:R-:W-:Y:S01]  /*05e0*/  @!P2 IMAD.MOV R2, RZ, RZ, -R2 ;  /* 0x000000ffff02a224 */ /* 0x000fe200078e0a02 */
[----:B------:R-:W-:-:S05]  /*05f0*/  @!P1 LOP3.LUT R2, RZ, R11, RZ, 0x33, !PT ;  /* 0x0000000bff029212 */ /* 0x000fca00078e33ff */
[----:B------:R-:W-:Y:S02]  /*0600*/  IMAD.MOV R0, RZ, RZ, -R2 ;  /* 0x000000ffff007224 */ /* 0x000fe400078e0a02 */
[----:B------:R-:W-:Y:S02]  /*0610*/  IMAD.SHL.U32 R17, R2, 0x40, RZ ;  /* 0x0000004002117824 */ /* 0x000fe400078e00ff */
[----:B------:R-:W-:-:S03]  /*0620*/  IMAD R0, R11, R0, R4 ;  /* 0x000000000b007224 */ /* 0x000fc600078e0204 */
[----:B------:R-:W-:Y:S01]  /*0630*/  LOP3.LUT R2, R17, R42, RZ, 0xfc, !PT ;  /* 0x0000002a11027212 */ /* 0x000fe200078efcff */
[----:B------:R-:W-:Y:S01]  /*0640*/  IMAD.IADD R35, R35, 0x1, R0 ;  /* 0x0000000123237824 */ /* 0x000fe200078e0200 */
[C-C-:B------:R-:W-:Y:S02]  /*0650*/  LOP3.LUT R3, R17.reuse, 0x2, R42.reuse, 0xfe, !PT ;  /* 0x0000000211037812 */ /* 0x140fe400078efe2a */
[----:B------:R-:W-:Y:S01]  /*0660*/  LOP3.LUT R4, R17, 0x4, R42, 0xfe, !PT ;  /* 0x0000000411047812 */ /* 0x000fe200078efe2a */
[----:B------:R-:W-:Y:S01]  /*0670*/  IMAD R34, R35, 0x20, R106 ;  /* 0x0000002023227824 */ /* 0x000fe200078e026a */
[C-C-:B------:R-:W-:Y:S02]  /*0680*/  LOP3.LUT R5, R17.reuse, 0x6, R42.reuse, 0xfe, !PT ;  /* 0x0000000611057812 */ /* 0x140fe400078efe2a */
[C-C-:B------:R-:W-:Y:S02]  /*0690*/  LOP3.LUT R6, R17.reuse, 0x8, R42.reuse, 0xfe, !PT ;  /* 0x0000000811067812 */ /* 0x140fe400078efe2a */
[----:B------:R-:W-:-:S02]  /*06a0*/  LOP3.LUT R7, R17, 0xa, R42, 0xfe, !PT ;  /* 0x0000000a11077812 */ /* 0x000fc400078efe2a */
[C-C-:B------:R-:W-:Y:S02]  /*06b0*/  LOP3.LUT R8, R17.reuse, 0xc, R42.reuse, 0xfe, !PT ;  /* 0x0000000c11087812 */ /* 0x140fe400078efe2a */
[C-C-:B------:R-:W-:Y:S02]  /*06c0*/  LOP3.LUT R9, R17.reuse, 0xe, R42.reuse, 0xfe, !PT ;  /* 0x0000000e11097812 */ /* 0x140fe400078efe2a */
[C-C-:B------:R-:W-:Y:S02]  /*06d0*/  LOP3.LUT R10, R17.reuse, 0x10, R42.reuse, 0xfe, !PT ;  /* 0x00000010110a7812 */ /* 0x140fe400078efe2a */
[C-C-:B------:R-:W-:Y:S02]  /*06e0*/  LOP3.LUT R11, R17.reuse, 0x12, R42.reuse, 0xfe, !PT ;  /* 0x00000012110b7812 */ /* 0x140fe400078efe2a */
[C-C-:B------:R-:W-:Y:S02]  /*06f0*/  LOP3.LUT R12, R17.reuse, 0x14, R42.reuse, 0xfe, !PT ;  /* 0x00000014110c7812 */ /* 0x140fe400078efe2a */
[----:B------:R-:W-:-:S02]  /*0700*/  LOP3.LUT R13, R17, 0x16, R42, 0xfe, !PT ;  /* 0x00000016110d7812 */ /* 0x000fc400078efe2a */
[C-C-:B------:R-:W-:Y:S02]  /*0710*/  LOP3.LUT R14, R17.reuse, 0x18, R42.reuse, 0xfe, !PT ;  /* 0x00000018110e7812 */ /* 0x140fe400078efe2a */
[C-C-:B------:R-:W-:Y:S02]  /*0720*/  LOP3.LUT R15, R17.reuse, 0x1a, R42.reuse, 0xfe, !PT ;  /* 0x0000001a110f7812 */ /* 0x140fe400078efe2a */
[C-C-:B------:R-:W-:Y:S02]  /*0730*/  LOP3.LUT R16, R17.reuse, 0x1c, R42.reuse, 0xfe, !PT ;  /* 0x0000001c11107812 */ /* 0x140fe400078efe2a */
[----:B------:R-:W-:Y:S02]  /*0740*/  LOP3.LUT R0, R36, 0x3f, RZ, 0xc0, !PT ;  /* 0x0000003f24007812 */ /* 0x000fe400078ec0ff */
[----:B------:R-:W-:Y:S02]  /*0750*/  LOP3.LUT R17, R17, 0x1e, R42, 0xfe, !PT ;  /* 0x0000001e11117812 */ /* 0x000fe400078efe2a */
[----:B------:R-:W-:-:S02]  /*0760*/  LOP3.LUT R18, R2, 0x20, RZ, 0xfc, !PT ;  /* 0x0000002002127812 */ /* 0x000fc400078efcff */
[C---:B------:R-:W-:Y:S02]  /*0770*/  LOP3.LUT R19, R2.reuse, 0x22, RZ, 0xfc, !PT ;  /* 0x0000002202137812 */ /* 0x040fe400078efcff */
[C---:B------:R-:W-:Y:S02]  /*0780*/  LOP3.LUT R20, R2.reuse, 0x24, RZ, 0xfc, !PT ;  /* 0x0000002402147812 */ /* 0x040fe400078efcff */
[C---:B------:R-:W-:Y:S02]  /*0790*/  LOP3.LUT R21, R2.reuse, 0x26, RZ, 0xfc, !PT ;  /* 0x0000002602157812 */ /* 0x040fe400078efcff */
[C---:B------:R-:W-:Y:S02]  /*07a0*/  LOP3.LUT R22, R2.reuse, 0x28, RZ, 0xfc, !PT ;  /* 0x0000002802167812 */ /* 0x040fe400078efcff */
[C---:B------:R-:W-:Y:S02]  /*07b0*/  LOP3.LUT R23, R2.reuse, 0x2a, RZ, 0xfc, !PT ;  /* 0x0000002a02177812 */ /* 0x040fe400078efcff */
        /* <DEDUP_REMOVED lines=9> */
[----:B------:R-:W-:Y:S01]  /*0850*/  LOP3.LUT R33, R2, 0x3e, RZ, 0xfc, !PT ;  /* 0x0000003e02217812 */ /* 0x000fe200078efcff */
[----:B0-----:R-:W-:Y:S06]  /*0860*/  BRA.U UP0, `(.L_x_0) ;  /* 0x00000001002c7547 */ /* 0x001fec000b800000 */
[C---:B------:R-:W-:Y:S01]  /*0870*/  IMAD.SHL.U32 R35, R36.reuse, 0x40, RZ ;  /* 0x0000004024237824 */ /* 0x040fe200078e00ff */
[----:B------:R-:W-:Y:S01]  /*0880*/  CS2R R76, SRZ ;  /* 0x00000000004c7805 */ /* 0x000fe2000001ff00 */
[----:B------:R-:W-:Y:S01]  /*0890*/  IMAD.SHL.U32 R36, R36, 0x8, RZ ;  /* 0x0000000824247824 */ /* 0x000fe200078e00ff */
[----:B------:R-:W-:Y:S02]  /*08a0*/  CS2R R78, SRZ ;  /* 0x00000000004e7805 */ /* 0x000fe4000001ff00 */
[----:B------:R-:W-:Y:S02]  /*08b0*/  CS2R R64, SRZ ;  /* 0x0000000000407805 */ /* 0x000fe4000001ff00 */
[----:B------:R-:W-:Y:S02]  /*08c0*/  CS2R R66, SRZ ;  /* 0x0000000000427805 */ /* 0x000fe4000001ff00 */
[----:B------:R-:W-:Y:S02]  /*08d0*/  CS2R R72, SRZ ;  /* 0x0000000000487805 */ /* 0x000fe4000001ff00 */
[----:B------:R-:W-:-:S02]  /*08e0*/  CS2R R74, SRZ ;  /* 0x00000000004a7805 */ /* 0x000fc4000001ff00 */
[----:B------:R-:W-:Y:S02]  /*08f0*/  CS2R R60, SRZ ;  /* 0x00000000003c7805 */ /* 0x000fe4000001ff00 */
[----:B------:R-:W-:Y:S01]  /*0900*/  CS2R R62, SRZ ;  /* 0x00000000003e7805 */ /* 0x000fe2000001ff00 */
[----:B------:R-:W-:Y:S06]  /*0910*/  BRA `(.L_x_1) ;  /* 0x0000003400947947 */ /* 0x000fec0003800000 */
.L_x_0:
[----:B------:R-:W-:Y:S01]  /*0920*/  IABS R79, R55 ;  /* 0x00000037004f7213 */ /* 0x000fe20000000000 */
[----:B------:R-:W0:Y:S01]  /*0930*/  LDCU UR6, c[0x0][0x3b0] ;  /* 0x00007600ff0677ac */ /* 0x000e220008000800 */
[----:B------:R-:W-:Y:S02]  /*0940*/  IABS R82, R54 ;  /* 0x0000003600527213 */ /* 0x000fe40000000000 */
[----:B------:R-:W-:Y:S01]  /*0950*/  CS2R R88, SRZ ;  /* 0x0000000000587805 */ /* 0x000fe2000001ff00 */
[----:B------:R-:W1:Y:S01]  /*0960*/  I2F.RP R35, R79 ;  /* 0x0000004f00237306 */ /* 0x000e620000209400 */
[----:B------:R-:W-:Y:S01]  /*0970*/  IABS R53, R29 ;  /* 0x0000001d00357213 */ /* 0x000fe20000000000 */
[----:B------:R-:W2:Y:S01]  /*0980*/  LDCU.128 UR12, c[0x0][0x380] ;  /* 0x00007000ff0c77ac */ /* 0x000ea20008000c00 */
[----:B------:R-:W-:Y:S02]  /*0990*/  IABS R51, R30 ;  /* 0x0000001e00337213 */ /* 0x000fe40000000000 */
[----:B------:R-:W-:-:S02]  /*09a0*/  CS2R R90, SRZ ;  /* 0x00000000005a7805 */ /* 0x000fc4000001ff00 */
[----:B------:R-:W-:Y:S01]  /*09b0*/  IABS R57, R28 ;  /* 0x0000001c00397213 */ /* 0x000fe20000000000 */
[----:B------:R-:W3:Y:S01]  /*09c0*/  LDCU UR10, c[0x0][0x3a4] ;  /* 0x00007480ff0a77ac */ /* 0x000ee20008000800 */
[----:B------:R-:W-:Y:S01]  /*09d0*/  IABS R58, R26 ;  /* 0x0000001a003a7213 */ /* 0x000fe20000000000 */
[----:B------:R-:W4:Y:S01]  /*09e0*/  I2F.RP R38, R82 ;  /* 0x0000005200267306 */ /* 0x000f220000209400 */
[----:B------:R-:W-:Y:S02]  /*09f0*/  IABS R59, R25 ;  /* 0x00000019003b7213 */ /* 0x000fe40000000000 */
[----:B------:R-:W-:Y:S02]  /*0a00*/  CS2R R92, SRZ ;  /* 0x00000000005c7805 */ /* 0x000fe4000001ff00 */
[----:B------:R-:W-:Y:S02]  /*0a10*/  IABS R61, R24 ;  /* 0x00000018003d7213 */ /* 0x000fe40000000000 */
[----:B------:R-:W-:-:S02]  /*0a20*/  CS2R R94, SRZ ;  /* 0x00000000005e7805 */ /* 0x000fc4000001ff00 */
[----:B------:R-:W-:Y:S02]  /*0a30*/  IABS R65, R19 ;  /* 0x0000001300417213 */ /* 0x000fe40000000000 */
[----:B------:R-:W-:Y:S01]  /*0a40*/  IABS R63, R20 ;  /* 0x00000014003f7213 */ /* 0x000fe20000000000 */
[----:B-1----:R-:W1:Y:S01]  /*0a50*/  MUFU.RCP R35, R35 ;  /* 0x0000002300237308 */ /* 0x002e620000001000 */
[----:B------:R-:W-:Y:S02]  /*0a60*/  IABS R67, R18 ;  /* 0x0000001200437213 */ /* 0x000fe40000000000 */
[----:B------:R-:W-:Y:S02]  /*0a70*/  IABS R68, R16 ;  /* 0x0000001000447213 */ /* 0x000fe40000000000 */
[----:B------:R-:W-:Y:S02]  /*0a80*/  IABS R69, R15 ;  /* 0x0000000f00457213 */ /* 0x000fe40000000000 */
[----:B------:R-:W-:Y:S01]  /*0a90*/  IABS R71, R14 ;  /* 0x0000000e00477213 */ /* 0x000fe20000000000 */
[----:B----4-:R-:W4:Y:S01]  /*0aa0*/  MUFU.RCP R38, R38 ;  /* 0x0000002600267308 */ /* 0x010f220000001000 */
[----:B------:R-:W-:-:S02]  /*0ab0*/  IABS R75, R9 ;  /* 0x00000009004b7213 */ /* 0x000fc40000000000 */
[----:B------:R-:W-:Y:S02]  /*0ac0*/  IABS R73, R10 ;  /* 0x0000000a00497213 */ /* 0x000fe40000000000 */
[----:B------:R-:W-:Y:S02]  /*0ad0*/  IABS R78, R8 ;  /* 0x00000008004e7213 */ /* 0x000fe40000000000 */
[----:B------:R-:W-:Y:S01]  /*0ae0*/  IABS R80, R6 ;  /* 0x0000000600507213 */ /* 0x000fe20000000000 */
[----:B-1----:R-:W-:Y:S01]  /*0af0*/  VIADD R44, R35, 0xffffffe ;  /* 0x0ffffffe232c7836 */ /* 0x002fe20000000000 */
[----:B------:R-:W-:Y:S02]  /*0b00*/  IABS R35, R33 ;  /* 0x0000002100237213 */ /* 0x000fe40000000000 */
[----:B------:R-:W-:Y:S01]  /*0b10*/  IABS R81, R5 ;  /* 0x0000000500517213 */ /* 0x000fe20000000000 */
[----:B------:R1:W5:Y:S01]  /*0b20*/  F2I.FTZ.U32.TRUNC.NTZ R45, R44 ;  /* 0x0000002c002d7305 */ /* 0x000362000021f000 */
[----:B------:R-:W-:Y:S01]  /*0b30*/  IABS R83, R4 ;  /* 0x0000000400537213 */ /* 0x000fe20000000000 */
[----:B----4-:R-:W-:-:S06]  /*0b40*/  VIADD R46, R38, 0xffffffe ;  /* 0x0ffffffe262e7836 */ /* 0x010fcc0000000000 */
[----:B------:R4:W0:Y:S01]  /*0b50*/  F2I.FTZ.U32.TRUNC.NTZ R47, R46 ;  /* 0x0000002e002f7305 */ /* 0x000822000021f000 */
[----:B-1----:R-:W-:Y:S02]  /*0b60*/  IMAD.MOV.U32 R44, RZ, RZ, RZ ;  /* 0x000000ffff2c7224 */ /* 0x002fe400078e00ff */
[----:B-----5:R-:W-:Y:S02]  /*0b70*/  IMAD.MOV R48, RZ, RZ, -R45 ;  /* 0x000000ffff307224 */ /* 0x020fe400078e0a2d */
[----:B----4-:R-:W-:Y:S02]  /*0b80*/  IMAD.MOV.U32 R46, RZ, RZ, RZ ;  /* 0x000000ffff2e7224 */ /* 0x010fe400078e00ff */
[----:B------:R-:W-:Y:S01]  /*0b90*/  IMAD R49, R48, R79, RZ ;  /* 0x0000004f30317224 */ /* 0x000fe200078e02ff */
[----:B------:R-:W-:-:S03]  /*0ba0*/  IABS R48, R32 ;  /* 0x0000002000307213 */ /* 0x000fc60000000000 */
[----:B------:R-:W-:Y:S01]  /*0bb0*/  IMAD.HI.U32 R44, R45, R49, R44 ;  /* 0x000000312d2c7227 */ /* 0x000fe200078e002c */
[----:B------:R-:W-:-:S03]  /*0bc0*/  IABS R49, R31 ;  /* 0x0000001f00317213 */ /* 0x000fc60000000000 */
[----:B0-----:R-:W-:Y:S02]  /*0bd0*/  IMAD.MOV R77, RZ, RZ, -R47 ;  /* 0x000000ffff4d7224 */ /* 0x001fe400078e0a2f */
[----:B------:R-:W-:Y:S02]  /*0be0*/  IMAD.MOV.U32 R45, RZ, RZ, R35 ;  /* 0x000000ffff2d7224 */ /* 0x000fe400078e0023 */
[----:B------:R-:W-:Y:S02]  /*0bf0*/  IMAD R77, R77, R82, RZ ;  /* 0x000000524d4d7224 */ /* 0x000fe400078e02ff */
[----:B------:R-:W-:-:S04]  /*0c00*/  IMAD.HI.U32 R35, R44, R45, RZ ;  /* 0x0000002d2c237227 */ /* 0x000fc800078e00ff */
[----:B------:R-:W-:-:S04]  /*0c10*/  IMAD.HI.U32 R77, R47, R77, R46 ;  /* 0x0000004d2f4d7227 */ /* 0x000fc800078e002e */
[----:B------:R-:W-:Y:S02]  /*0c20*/  IMAD.MOV R46, RZ, RZ, -R35 ;  /* 0x000000ffff2e7224 */ /* 0x000fe400078e0a23 */
[----:B------:R-:W-:-:S04]  /*0c30*/  IMAD.HI.U32 R38, R44, R48, RZ ;  /* 0x000000302c267227 */ /* 0x000fc800078e00ff */
[----:B------:R-:W-:-:S04]  /*0c40*/  IMAD.HI.U32 R47, R44, R53, RZ ;  /* 0x000000352c2f7227 */ /* 0x000fc800078e00ff */
[----:B------:R-:W-:Y:S02]  /*0c50*/  IMAD R35, R79, R46, R45 ;  /* 0x0000002e4f237224 */ /* 0x000fe400078e022d */
[----:B------:R-:W-:-:S03]  /*0c60*/  IMAD.HI.U32 R45, R44, R49, RZ ;  /* 0x000000312c2d7227 */ /* 0x000fc600078e00ff */
[----:B------:R-:W-:Y:S01]  /*0c70*/  ISETP.GT.U32.AND P4, PT, R79, R35, PT ;  /* 0x000000234f00720c */ /* 0x000fe20003f84070 */
[----:B------:R-:W-:Y:S02]  /*0c80*/  IMAD.MOV R38, RZ, RZ, -R38 ;  /* 0x000000ffff267224 */ /* 0x000fe400078e0a26 */
[----:B------:R-:W-:Y:S02]  /*0c90*/  IMAD.MOV R56, RZ, RZ, -R47 ;  /* 0x000000ffff387224 */ /* 0x000fe400078e0a2f */
[----:B------:R-:W-:-:S04]  /*0ca0*/  IMAD.HI.U32 R46, R44, R51, RZ ;  /* 0x000000332c2e7227 */ /* 0x000fc800078e00ff */
[----:B------:R-:W-:Y:S02]  /*0cb0*/  IMAD.MOV R50, RZ, RZ, -R45 ;  /* 0x000000ffff327224 */ /* 0x000fe400078e0a2d */
[C---:B------:R-:W-:Y:S02]  /*0cc0*/  IMAD R38, R79.reuse, R38, R48 ;  /* 0x000000264f267224 */ /* 0x040fe400078e0230 */
[C---:B------:R-:W-:Y:S01]  /*0cd0*/  IMAD R48, R79.reuse, R56, R53 ;  /* 0x000000384f307224 */ /* 0x040fe200078e0235 */
[----:B------:R-:W-:Y:S01]  /*0ce0*/  IABS R53, R27 ;  /* 0x0000001b00357213 */ /* 0x000fe20000000000 */
[----:B------:R-:W-:Y:S01]  /*0cf0*/  IMAD.HI.U32 R45, R44, R57, RZ ;  /* 0x000000392c2d7227 */ /* 0x000fe200078e00ff */
[C---:B------:R-:W-:Y:S02]  /*0d00*/  ISETP.GT.U32.AND P5, PT, R79.reuse, R38, PT ;  /* 0x000000264f00720c */ /* 0x040fe40003fa4070 */
[----:B------:R-:W-:Y:S01]  /*0d10*/  ISETP.GT.U32.AND P0, PT, R79, R48, PT ;  /* 0x000000304f00720c */ /* 0x000fe20003f04070 */
[----:B------:R-:W-:-:S02]  /*0d20*/  IMAD.MOV R52, RZ, RZ, -R46 ;  /* 0x000000ffff347224 */ /* 0x000fc400078e0a2e */
[C---:B------:R-:W-:Y:S02]  /*0d30*/  IMAD R46, R79.reuse, R50, R49 ;  /* 0x000000324f2e7224 */ /* 0x040fe400078e0231 */
[----:B------:R-:W-:Y:S02]  /*0d40*/  IMAD.MOV R50, RZ, RZ, -R45 ;  /* 0x000000ffff327224 */ /* 0x000fe400078e0a2d */
[----:B------:R-:W-:Y:S01]  /*0d50*/  IMAD.HI.U32 R45, R44, R53, RZ ;  /* 0x000000352c2d7227 */ /* 0x000fe200078e00ff */
[----:B------:R-:W-:-:S03]  /*0d60*/  ISETP.GT.U32.AND P2, PT, R79, R46, PT ;  /* 0x0000002e4f00720c */ /* 0x000fc60003f44070 */
[----:B------:R-:W-:Y:S01]  /*0d70*/  IMAD R49, R79, R50, R57 ;  /* 0x000000324f317224 */ /* 0x000fe200078e0239 */
[----:B------:R-:W-:Y:S01]  /*0d80*/  IABS R57, R23 ;  /* 0x0000001700397213 */ /* 0x000fe20000000000 */
[----:B------:R-:W-:-:S03]  /*0d90*/  IMAD.HI.U32 R50, R44, R58, RZ ;  /* 0x0000003a2c327227 */ /* 0x000fc600078e00ff */
[C---:B------:R-:W-:Y:S01]  /*0da0*/  ISETP.GT.U32.AND P3, PT, R79.reuse, R49, PT ;  /* 0x000000314f00720c */ /* 0x040fe20003f64070 */
[C---:B------:R-:W-:Y:S02]  /*0db0*/  IMAD R47, R79.reuse, R52, R51 ;  /* 0x000000344f2f7224 */ /* 0x040fe400078e0233 */
[----:B------:R-:W-:Y:S02]  /*0dc0*/  IMAD.MOV R56, RZ, RZ, -R45 ;  /* 0x000000ffff387224 */ /* 0x000fe400078e0a2d */
[----:B------:R-:W-:Y:S01]  /*0dd0*/  IMAD.HI.U32 R51, R44, R59, RZ ;  /* 0x0000003b2c337227 */ /* 0x000fe200078e00ff */
[----:B------:R-:W-:-:S03]  /*0de0*/  ISETP.GT.U32.AND P1, PT, R79, R47, PT ;  /* 0x0000002f4f00720c */ /* 0x000fc60003f24070 */
[----:B------:R-:W-:Y:S02]  /*0df0*/  IMAD.MOV R45, RZ, RZ, -R50 ;  /* 0x000000ffff2d7224 */ /* 0x000fe400078e0a32 */
[----:B------:R-:W-:-:S04]  /*0e00*/  IMAD.HI.U32 R52, R44, R61, RZ ;  /* 0x0000003d2c347227 */ /* 0x000fc800078e00ff */
[C---:B------:R-:W-:Y:S02]  /*0e10*/  IMAD R50, R79.reuse, R56, R53 ;  /* 0x000000384f327224 */ /* 0x040fe400078e0235 */
[----:B------:R-:W-:Y:S02]  /*0e20*/  IMAD.MOV R60, RZ, RZ, -R51 ;  /* 0x000000ffff3c7224 */ /* 0x000fe400078e0a33 */
[----:B------:R-:W-:Y:S02]  /*0e30*/  IMAD.MOV.U32 R56, RZ, RZ, R57 ;  /* 0x000000ffff387224 */ /* 0x000fe400078e0039 */
[----:B------:R-:W-:Y:S02]  /*0e40*/  IMAD.MOV R62, RZ, RZ, -R52 ;  /* 0x000000ffff3e7224 */ /* 0x000fe400078e0a34 */
[C---:B------:R-:W-:Y:S02]  /*0e50*/  IMAD R51, R79.reuse, R45, R58 ;  /* 0x0000002d4f337224 */ /* 0x040fe400078e023a */
[----:B------:R-:W-:Y:S01]  /*0e60*/  IMAD R52, R79, R60, R59 ;  /* 0x0000003c4f347224 */ /* 0x000fe200078e023b */
[----:B------:R-:W-:Y:S01]  /*0e70*/  IABS R60, R22 ;  /* 0x00000016003c7213 */ /* 0x000fe20000000000 */
[----:B------:R-:W-:-:S04]  /*0e80*/  IMAD.HI.U32 R45, R44, R56, RZ ;  /* 0x000000382c2d7227 */ /* 0x000fc800078e00ff */
[----:B------:R-:W-:Y:S01]  /*0e90*/  IMAD R53, R79, R62, R61 ;  /* 0x0000003e4f357224 */ /* 0x000fe200078e023d */
[----:B------:R-:W-:Y:S01]  /*0ea0*/  IABS R61, R21 ;  /* 0x00000015003d7213 */ /* 0x000fe20000000000 */
[----:B------:R-:W-:Y:S02]  /*0eb0*/  IMAD.MOV R57, RZ, RZ, -R45 ;  /* 0x000000ffff397224 */ /* 0x000fe400078e0a2d */
[----:B------:R-:W-:-:S04]  /*0ec0*/  IMAD.HI.U32 R45, R44, R60, RZ ;  /* 0x0000003c2c2d7227 */ /* 0x000fc800078e00ff */
[----:B------:R-:W-:-:S04]  /*0ed0*/  IMAD.HI.U32 R59, R44, R65, RZ ;  /* 0x000000412c3b7227 */ /* 0x000fc800078e00ff */
[----:B------:R-:W-:Y:S02]  /*0ee0*/  IMAD R56, R79, R57, R56 ;  /* 0x000000394f387224 */ /* 0x000fe400078e0238 */
[----:B------:R-:W-:-:S04]  /*0ef0*/  IMAD.HI.U32 R57, R44, R61, RZ ;  /* 0x0000003d2c397227 */ /* 0x000fc800078e00ff */
[----:B------:R-:W-:Y:S02]  /*0f00*/  IMAD.MOV R45, RZ, RZ, -R45 ;  /* 0x000000ffff2d7224 */ /* 0x000fe400078e0a2d */
[----:B------:R-:W-:Y:S02]  /*0f10*/  IMAD.MOV R66, RZ, RZ, -R59 ;  /* 0x000000ffff427224 */ /* 0x000fe400078e0a3b */
[----:B------:R-:W-:-:S04]  /*0f20*/  IMAD.HI.U32 R58, R44, R63, RZ ;  /* 0x0000003f2c3a7227 */ /* 0x000fc800078e00ff */
[----:B------:R-:W-:Y:S02]  /*0f30*/  IMAD.MOV R62, RZ, RZ, -R57 ;  /* 0x000000ffff3e7224 */ /* 0x000fe400078e0a39 */
[C---:B------:R-:W-:Y:S02]  /*0f40*/  IMAD R57, R79.reuse, R45, R60 ;  /* 0x0000002d4f397224 */ /* 0x040fe400078e023c */
[----:B------:R-:W-:Y:S01]  /*0f50*/  IMAD R60, R79, R66, R65 ;  /* 0x000000424f3c7224 */ /* 0x000fe200078e0241 */
[----:B------:R-:W-:Y:S01]  /*0f60*/  IABS R65, R17 ;  /* 0x0000001100417213 */ /* 0x000fe20000000000 */
[----:B------:R-:W-:-:S04]  /*0f70*/  IMAD.HI.U32 R45, R44, R67, RZ ;  /* 0x000000432c2d7227 */ /* 0x000fc800078e00ff */
[----:B------:R-:W-:Y:S02]  /*0f80*/  IMAD.MOV R64, RZ, RZ, -R58 ;  /* 0x000000ffff407224 */ /* 0x000fe400078e0a3a */
[----:B------:R-:W-:Y:S02]  /*0f90*/  IMAD R58, R79, R62, R61 ;  /* 0x0000003e4f3a7224 */ /* 0x000fe400078e023d */
[----:B------:R-:W-:Y:S02]  /*0fa0*/  IMAD.MOV R62, RZ, RZ, -R45 ;  /* 0x000000ffff3e7224 */ /* 0x000fe400078e0a2d */
[----:B------:R-:W-:-:S04]  /*0fb0*/  IMAD.HI.U32 R45, R44, R65, RZ ;  /* 0x000000412c2d7227 */ /* 0x000fc800078e00ff */
[----:B------:R-:W-:Y:S01]  /*0fc0*/  IMAD R61, R79, R62, R67 ;  /* 0x0000003e4f3d7224 */ /* 0x000fe200078e0243 */
[----:B------:R-:W-:Y:S01]  /*0fd0*/  IABS R67, R13 ;  /* 0x0000000d00437213 */ /* 0x000fe20000000000 */
[----:B------:R-:W-:-:S04]  /*0fe0*/  IMAD.HI.U32 R62, R44, R68, RZ ;  /* 0x000000442c3e7227 */ /* 0x000fc800078e00ff */
[----:B------:R-:W-:Y:S02]  /*0ff0*/  IMAD R59, R79, R64, R63 ;  /* 0x000000404f3b7224 */ /* 0x000fe400078e023f */
[----:B------:R-:W-:Y:S02]  /*1000*/  IMAD.MOV R66, RZ, RZ, -R45 ;  /* 0x000000ffff427224 */ /* 0x000fe400078e0a2d */
[----:B------:R-:W-:-:S04]  /*1010*/  IMAD.HI.U32 R63, R44, R69, RZ ;  /* 0x000000452c3f7227 */ /* 0x000fc800078e00ff */
        /* <DEDUP_REMOVED lines=24> */
[----:B------:R-:W-:Y:S02]  /*11a0*/  IMAD.MOV R74, RZ, RZ, -R68 ;  /* 0x000000ffff4a7224 */ /* 0x000fe400078e0a44 */
[----:B------:R-:W-:-:S04]  /*11b0*/  IMAD.HI.U32 R45, R44, R78, RZ ;  /* 0x0000004e2c2d7227 */ /* 0x000fc800078e00ff */
[C---:B------:R-:W-:Y:S02]  /*11c0*/  IMAD R68, R79.reuse, R72, R71 ;  /* 0x000000484f447224 */ /* 0x040fe400078e0247 */
[----:B------:R-:W-:Y:S01]  /*11d0*/  IMAD R69, R79, R74, R73 ;  /* 0x0000004a4f457224 */ /* 0x000fe200078e0249 */
[----:B------:R-:W-:Y:S01]  /*11e0*/  IABS R74, R7 ;  /* 0x00000007004a7213 */ /* 0x000fe20000000000 */
[----:B------:R-:W-:Y:S02]  /*11f0*/  IMAD.MOV R71, RZ, RZ, -R45 ;  /* 0x000000ffff477224 */ /* 0x000fe400078e0a2d */
[----:B------:R-:W-:-:S04]  /*1200*/  IMAD.HI.U32 R73, R44, R76, RZ ;  /* 0x0000004c2c497227 */ /* 0x000fc800078e00ff */
[----:B------:R-:W-:Y:S02]  /*1210*/  IMAD R71, R79, R71, R78 ;  /* 0x000000474f477224 */ /* 0x000fe400078e024e */
[----:B------:R-:W-:Y:S02]  /*1220*/  IMAD.MOV R78, RZ, RZ, -R73 ;  /* 0x000000ffff4e7224 */ /* 0x000fe400078e0a49 */
[--C-:B------:R-:W-:Y:S02]  /*1230*/  @!P4 IMAD.IADD R35, R35, 0x1, -R79.reuse ;  /* 0x000000012323c824 */ /* 0x100fe400078e0a4f */
[C---:B------:R-:W-:Y:S02]  /*1240*/  IMAD R76, R79.reuse, R78, R76 ;  /* 0x0000004e4f4c7224 */ /* 0x040fe400078e024c */
[--C-:B------:R-:W-:Y:S02]  /*1250*/  @!P5 IMAD.IADD R38, R38, 0x1, -R79.reuse ;  /* 0x000000012626d824 */ /* 0x100fe400078e0a4f */
[--C-:B------:R-:W-:Y:S01]  /*1260*/  @!P2 IMAD.IADD R46, R46, 0x1, -R79.reuse ;  /* 0x000000012e2ea824 */ /* 0x100fe200078e0a4f */
[----:B------:R-:W-:Y:S01]  /*1270*/  ISETP.GT.U32.AND P6, PT, R79, R76, PT ;  /* 0x0000004c4f00720c */ /* 0x000fe20003fc4070 */
[--C-:B------:R-:W-:Y:S01]  /*1280*/  @!P1 IMAD.IADD R47, R47, 0x1, -R79.reuse ;  /* 0x000000012f2f9824 */ /* 0x100fe200078e0a4f */
[C---:B------:R-:W-:Y:S01]  /*1290*/  ISETP.GT.U32.AND P2, PT, R79.reuse, R35, PT ;  /* 0x000000234f00720c */ /* 0x040fe20003f44070 */
[--C-:B------:R-:W-:Y:S01]  /*12a0*/  @!P0 IMAD.IADD R48, R48, 0x1, -R79.reuse ;  /* 0x0000000130308824 */ /* 0x100fe200078e0a4f */
[----:B------:R-:W-:Y:S01]  /*12b0*/  ISETP.GT.U32.AND P1, PT, R79, R38, PT ;  /* 0x000000264f00720c */ /* 0x000fe20003f24070 */
[----:B------:R-:W-:Y:S01]  /*12c0*/  @!P3 IMAD.IADD R49, R49, 0x1, -R79 ;  /* 0x000000013131b824 */ /* 0x000fe200078e0a4f */
[C---:B------:R-:W-:Y:S01]  /*12d0*/  ISETP.GT.U32.AND P0, PT, R79.reuse, R46, PT ;  /* 0x0000002e4f00720c */ /* 0x040fe20003f04070 */
[----:B------:R-:W-:Y:S01]  /*12e0*/  IMAD.HI.U32 R45, R44, R74, RZ ;  /* 0x0000004a2c2d7227 */ /* 0x000fe200078e00ff */
[----:B------:R-:W-:-:S02]  /*12f0*/  ISETP.GT.U32.AND P3, PT, R79, R47, PT ;  /* 0x0000002f4f00720c */ /* 0x000fc40003f64070 */
[----:B------:R-:W-:Y:S01]  /*1300*/  ISETP.GT.U32.AND P5, PT, R79, R48, PT ;  /* 0x000000304f00720c */ /* 0x000fe20003fa4070 */
[----:B------:R-:W-:-:S04]  /*1310*/  IMAD.HI.U32 R72, R44, R80, RZ ;  /* 0x000000502c487227 */ /* 0x000fc800078e00ff */
[--C-:B------:R-:W-:Y:S01]  /*1320*/  @!P6 IMAD.IADD R76, R76, 0x1, -R79.reuse ;  /* 0x000000014c4ce824 */ /* 0x100fe200078e0a4f */
[----:B------:R-:W-:Y:S01]  /*1330*/  ISETP.GT.U32.AND P6, PT, R79, R49, PT ;  /* 0x000000314f00720c */ /* 0x000fe20003fc4070 */
[--C-:B------:R-:W-:Y:S01]  /*1340*/  @!P2 IMAD.IADD R35, R35, 0x1, -R79.reuse ;  /* 0x000000012323a824 */ /* 0x100fe200078e0a4f */
[C---:B------:R-:W-:Y:S01]  /*1350*/  ISETP.GT.U32.AND P2, PT, R79.reuse, R51, PT ;  /* 0x000000334f00720c */ /* 0x040fe20003f44070 */
[--C-:B------:R-:W-:Y:S01]  /*1360*/  @!P1 IMAD.IADD R38, R38, 0x1, -R79.reuse ;  /* 0x0000000126269824 */ /* 0x100fe200078e0a4f */
[C---:B------:R-:W-:Y:S01]  /*1370*/  ISETP.GT.U32.AND P4, PT, R79.reuse, R76, PT ;  /* 0x0000004c4f00720c */ /* 0x040fe20003f84070 */
[--C-:B------:R-:W-:Y:S01]  /*1380*/  @!P0 IMAD.IADD R46, R46, 0x1, -R79.reuse ;  /* 0x000000012e2e8824 */ /* 0x100fe200078e0a4f */
[----:B------:R-:W-:Y:S01]  /*1390*/  ISETP.GT.U32.AND P1, PT, R79, R52, PT ;  /* 0x000000344f00720c */ /* 0x000fe20003f24070 */
[--C-:B------:R-:W-:Y:S01]  /*13a0*/  @!P3 IMAD.IADD R47, R47, 0x1, -R79.reuse ;  /* 0x000000012f2fb824 */ /* 0x100fe200078e0a4f */
[C---:B------:R-:W-:Y:S01]  /*13b0*/  ISETP.GT.U32.AND P0, PT, R79.reuse, R53, PT ;  /* 0x000000354f00720c */ /* 0x040fe20003f04070 */
[----:B------:R-:W-:Y:S01]  /*13c0*/  @!P5 IMAD.IADD R48, R48, 0x1, -R79 ;  /* 0x000000013030d824 */ /* 0x000fe200078e0a4f */
[C---:B------:R-:W-:Y:S01]  /*13d0*/  ISETP.GT.U32.AND P3, PT, R79.reuse, R56, PT ;  /* 0x000000384f00720c */ /* 0x040fe20003f64070 */
[----:B------:R-:W-:Y:S01]  /*13e0*/  IMAD.MOV R75, RZ, RZ, -R45 ;  /* 0x000000ffff4b7224 */ /* 0x000fe200078e0a2d */
[----:B------:R-:W-:Y:S01]  /*13f0*/  ISETP.GT.U32.AND P5, PT, R79, R57, PT ;  /* 0x000000394f00720c */ /* 0x000fe20003fa4070 */
        /* <DEDUP_REMOVED lines=10> */
[--C-:B------:R-:W-:Y:S01]  /*14a0*/  @!P3 IMAD.IADD R56, R56, 0x1, -R79.reuse ;  /* 0x000000013838b824 */ /* 0x100fe200078e0a4f */
[----:B------:R-:W-:Y:S01]  /*14b0*/  ISETP.GT.U32.AND P3, PT, R79, R63, PT ;  /* 0x0000003f4f00720c */ /* 0x000fe20003f64070 */
[--C-:B------:R-:W-:Y:S01]  /*14c0*/  @!P5 IMAD.IADD R57, R57, 0x1, -R79.reuse ;  /* 0x000000013939d824 */ /* 0x100fe200078e0a4f */
[----:B------:R-:W-:Y:S01]  /*14d0*/  ISETP.GT.U32.AND P5, PT, R79, R64, PT ;  /* 0x000000404f00720c */ /* 0x000fe20003fa4070 */
[----:B------:R-:W-:-:S02]  /*14e0*/  @!P6 IMAD.IADD R58, R58, 0x1, -R79 ;  /* 0x000000013a3ae824 */ /* 0x000fc400078e0a4f */
        /* <DEDUP_REMOVED lines=9> */
[C---:B------:R-:W-:Y:S01]  /*1580*/  ISETP.GT.U32.AND P0, PT, R79.reuse, R56, PT ;  /* 0x000000384f00720c */ /* 0x040fe20003f04070 */
[----:B------:R-:W-:Y:S01]  /*1590*/  @!P5 IMAD.IADD R64, R64, 0x1, -R79 ;  /* 0x000000014040d824 */ /* 0x000fe200078e0a4f */
[----:B------:R-:W-:Y:S01]  /*15a0*/  ISETP.GT.U32.AND P3, PT, R79, R57, PT ;  /* 0x000000394f00720c */ /* 0x000fe20003f64070 */
[----:B------:R-:W-:-:S02]  /*15b0*/  IMAD.MOV R73, RZ, RZ, -R72 ;  /* 0x000000ffff497224 */ /* 0x000fc400078e0a48 */
[----:B------:R-:W-:-:S04]  /*15c0*/  IMAD.HI.U32 R45, R44, R81, RZ ;  /* 0x000000512c2d7227 */ /* 0x000fc800078e00ff */
[--C-:B------:R-:W-:Y:S01]  /*15d0*/  @!P4 IMAD.IADD R59, R59, 0x1, -R79.reuse ;  /* 0x000000013b3bc824 */ /* 0x100fe200078e0a4f */
[C---:B------:R-:W-:Y:S01]  /*15e0*/  ISETP.GT.U32.AND P4, PT, R79.reuse, R51, PT ;  /* 0x000000334f00720c */ /* 0x040fe20003f84070 */
[----:B------:R-:W-:Y:S01]  /*15f0*/  @!P6 IMAD.IADD R50, R50, 0x1, -R79 ;  /* 0x000000013232e824 */ /* 0x000fe200078e0a4f */
[C---:B------:R-:W-:Y:S01]  /*1600*/  ISETP.GT.U32.AND P6, PT, R79.reuse, R58, PT ;  /* 0x0000003a4f00720c */ /* 0x040fe20003fc4070 */
[C---:B------:R-:W-:Y:S01]  /*1610*/  IMAD R72, R79.reuse, R75, R74 ;  /* 0x0000004b4f487224 */ /* 0x040fe200078e024a */
[C---:B------:R-:W-:Y:S01]  /*1620*/  ISETP.GT.U32.AND P5, PT, R79.reuse, R59, PT ;  /* 0x0000003b4f00720c */ /* 0x040fe20003fa4070 */
[----:B------:R-:W-:Y:S02]  /*1630*/  IMAD.MOV.U32 R75, RZ, RZ, R83 ;  /* 0x000000ffff4b7224 */ /* 0x000fe400078e0053 */
        /* <DEDUP_REMOVED lines=8> */
[----:B------:R-:W-:Y:S01]  /*16c0*/  @!P4 IMAD.IADD R51, R51, 0x1, -R79 ;  /* 0x000000013333c824 */ /* 0x000fe200078e0a4f */
[----:B------:R-:W-:Y:S01]  /*16d0*/  ISETP.GT.U32.AND P4, PT, R79, R64, PT ;  /* 0x000000404f00720c */ /* 0x000fe20003f84070 */
[----:B------:R-:W-:-:S02]  /*16e0*/  IMAD.MOV R74, RZ, RZ, -R45 ;  /* 0x000000ffff4a7224 */ /* 0x000fc400078e0a2d */
[----:B------:R-:W-:-:S04]  /*16f0*/  IMAD.HI.U32 R45, R44, R75, RZ ;  /* 0x0000004b2c2d7227 */ /* 0x000fc800078e00ff */
[C---:B------:R-:W-:Y:S01]  /*1700*/  IMAD R73, R79.reuse, R73, R80 ;  /* 0x000000494f497224 */ /* 0x040fe200078e0250 */
[----:B------:R-:W-:Y:S01]  /*1710*/  IABS R80, R3 ;  /* 0x0000000300507213 */ /* 0x000fe20000000000 */
[----:B------:R-:W-:Y:S01]  /*1720*/  IMAD R74, R79, R74, R81 ;  /* 0x0000004a4f4a7224 */ /* 0x000fe200078e0251 */
[----:B------:R-:W-:Y:S01]  /*1730*/  IABS R81, R34 ;  /* 0x0000002200517213 */ /* 0x000fe20000000000 */
[----:B------:R-:W-:Y:S01]  /*1740*/  @!P5 IMAD.IADD R59, R59, 0x1, -R79 ;  /* 0x000000013b3bd824 */ /* 0x000fe200078e0a4f */
[----:B------:R-:W-:Y:S01]  /*1750*/  ISETP.GT.U32.AND P5, PT, R79, R66, PT ;  /* 0x000000424f00720c */ /* 0x000fe20003fa4070 */
[----:B------:R-:W-:Y:S02]  /*1760*/  IMAD.MOV R78, RZ, RZ, -R45 ;  /* 0x000000ffff4e7224 */ /* 0x000fe400078e0a2d */
[----:B------:R-:W-:-:S04]  /*1770*/  IMAD.HI.U32 R45, R44, R80, RZ ;  /* 0x000000502c2d7227 */ /* 0x000fc800078e00ff */
[C---:B------:R-:W-:Y:S02]  /*1780*/  IMAD R44, R79.reuse, R78, R75 ;  /* 0x0000004e4f2c7224 */ /* 0x040fe400078e024b */
[----:B------:R-:W-:Y:S01]  /*1790*/  @!P6 IMAD.IADD R58, R58, 0x1, -R79 ;  /* 0x000000013a3ae824 */ /* 0x000fe200078e0a4f */
        /* <DEDUP_REMOVED lines=12> */
[----:B------:R-:W-:-:S04]  /*1860*/  IMAD.HI.U32 R77, R77, R78, RZ ;  /* 0x0000004e4d4d7227 */ /* 0x000fc800078e00ff */
[----:B------:R-:W-:Y:S02]  /*1870*/  IMAD.MOV R45, RZ, RZ, -R45 ;  /* 0x000000ffff2d7224 */ /* 0x000fe400078e0a2d */
[----:B------:R-:W-:Y:S02]  /*1880*/  IMAD.MOV R77, RZ, RZ, -R77 ;  /* 0x000000ffff4d7224 */ /* 0x000fe400078e0a4d */
[--C-:B------:R-:W-:Y:S01]  /*1890*/  @!P5 IMAD.IADD R66, R66, 0x1, -R79.reuse ;  /* 0x000000014242d824 */ /* 0x100fe200078e0a4f */
[C---:B------:R-:W-:Y:S01]  /*18a0*/  ISETP.GT.U32.AND P5, PT, R79.reuse, R73, PT ;  /* 0x000000494f00720c */ /* 0x040fe20003fa4070 */
[----:B------:R-:W-:Y:S01]  /*18b0*/  IMAD R75, R79, R45, R80 ;  /* 0x0000002d4f4b7224 */ /* 0x000fe200078e0250 */
[----:B------:R-:W-:Y:S01]  /*18c0*/  CS2R R80, SRZ ;  /* 0x0000000000507805 */ /* 0x000fe2000001ff00 */
[----:B------:R-:W-:Y:S02]  /*18d0*/  IMAD R77, R82, R77, R78 ;  /* 0x0000004d524d7224 */ /* 0x000fe400078e024e */
        /* <DEDUP_REMOVED lines=8> */
[--C-:B------:R-:W-:Y:S01]  /*1960*/  @!P3 IMAD.IADD R70, R70, 0x1, -R79.reuse ;  /* 0x000000014646b824 */ /* 0x100fe200078e0a4f */
        /* <DEDUP_REMOVED lines=15> */
[--C-:B------:R-:W-:Y:S01]  /*1a60*/  @!P4 IMAD.IADD R65, R65, 0x1, -R79.reuse ;  /* 0x000000014141c824 */ /* 0x100fe200078e0a4f */
[----:B------:R-:W-:Y:S01]  /*1a70*/  ISETP.GT.U32.AND P4, PT, R79, R72, PT ;  /* 0x000000484f00720c */ /* 0x000fe20003f84070 */
[--C-:B------:R-:W-:Y:S01]  /*1a80*/  @!P5 IMAD.IADD R67, R67, 0x1, -R79.reuse ;  /* 0x000000014343d824 */ /* 0x100fe200078e0a4f */
[C---:B------:R-:W-:Y:S01]  /*1a90*/  ISETP.GT.U32.AND P5, PT, R79.reuse, R73, PT ;  /* 0x000000494f00720c */ /* 0x040fe20003fa4070 */
[----:B------:R-:W-:Y:S01]  /*1aa0*/  IMAD.MOV.U32 R45, RZ, RZ, R38 ;  /* 0x000000ffff2d7224 */ /* 0x000fe200078e0026 */
[----:B------:R-:W-:Y:S01]  /*1ab0*/  LOP3.LUT R38, RZ, R55, RZ, 0x33, !PT ;  /* 0x00000037ff267212 */ /* 0x000fe200078e33ff */
[--C-:B------:R-:W-:Y:S01]  /*1ac0*/  @!P2 IMAD.IADD R68, R68, 0x1, -R79.reuse ;  /* 0x000000014444a824 */ /* 0x100fe200078e0a4f */
[----:B------:R-:W-:Y:S01]  /*1ad0*/  ISETP.GT.U32.AND P2, PT, R79, R74, PT ;  /* 0x0000004a4f00720c */ /* 0x000fe20003f44070 */
[--C-:B------:R-:W-:Y:S01]  /*1ae0*/  @!P1 IMAD.IADD R69, R69, 0x1, -R79.reuse ;  /* 0x0000000145459824 */ /* 0x100fe200078e0a4f */
[----:B------:R-:W-:Y:S01]  /*1af0*/  ISETP.GT.U32.AND P1, PT, R79, R44, PT ;  /* 0x0000002c4f00720c */ /* 0x000fe20003f24070 */
[--C-:B------:R-:W-:Y:S01]  /*1b00*/  @!P0 IMAD.IADD R70, R70, 0x1, -R79.reuse ;  /* 0x0000000146468824 */ /* 0x100fe200078e0a4f */
[----:B------:R-:W-:Y:S01]  /*1b10*/  ISETP.GT.U32.AND P0, PT, R82, R77, PT ;  /* 0x0000004d5200720c */ /* 0x000fe20003f04070 */
[--C-:B------:R-:W-:Y:S01]  /*1b20*/  @!P3 IMAD.IADD R71, R71, 0x1, -R79.reuse ;  /* 0x000000014747b824 */ /* 0x100fe200078e0a4f */
[----:B------:R-:W-:Y:S01]  /*1b30*/  ISETP.GE.AND P3, PT, R33, RZ, PT ;  /* 0x000000ff2100720c */ /* 0x000fe20003f66270 */
[--C-:B------:R-:W-:Y:S01]  /*1b40*/  @!P4 IMAD.IADD R72, R72, 0x1, -R79.reuse ;  /* 0x000000014848c824 */ /* 0x100fe200078e0a4f */
[----:B------:R-:W-:Y:S01]  /*1b50*/  ISETP.GE.AND P4, PT, R32, RZ, PT ;  /* 0x000000ff2000720c */ /* 0x000fe20003f86270 */
[--C-:B------:R-:W-:Y:S01]  /*1b60*/  @!P5 IMAD.IADD R73, R73, 0x1, -R79.reuse ;  /* 0x000000014949d824 */ /* 0x100fe200078e0a4f */
[----:B------:R-:W-:Y:S01]  /*1b70*/  ISETP.GE.AND P5, PT, R31, RZ, PT ;  /* 0x000000ff1f00720c */ /* 0x000fe20003fa6270 */
[--C-:B------:R-:W-:Y:S01]  /*1b80*/  @!P6 IMAD.IADD R66, R66, 0x1, -R79.reuse ;  /* 0x000000014242e824 */ /* 0x100fe200078e0a4f */
[----:B------:R-:W-:Y:S01]  /*1b90*/  ISETP.GT.U32.AND P6, PT, R79, R75, PT ;  /* 0x0000004b4f00720c */ /* 0x000fe20003fc4070 */
[--C-:B------:R-:W-:Y:S01]  /*1ba0*/  @!P2 IMAD.IADD R74, R74, 0x1, -R79.reuse ;  /* 0x000000014a4aa824 */ /* 0x100fe200078e0a4f */
[----:B------:R-:W-:Y:S01]  /*1bb0*/  ISETP.GE.AND P2, PT, R28, RZ, PT ;  /* 0x000000ff1c00720c */ /* 0x000fe20003f46270 */
[----:B------:R-:W-:Y:S01]  /*1bc0*/  @!P1 IMAD.IADD R44, R44, 0x1, -R79 ;  /* 0x000000012c2c9824 */ /* 0x000fe200078e0a4f */
[----:B------:R-:W-:Y:S01]  /*1bd0*/  ISETP.GE.AND P1, PT, R29, RZ, PT ;  /* 0x000000ff1d00720c */ /* 0x000fe20003f26270 */
[----:B------:R-:W-:Y:S01]  /*1be0*/  @!P0 IMAD.IADD R77, R77, 0x1, -R82 ;  /* 0x000000014d4d8824 */ /* 0x000fe200078e0a52 */
[----:B------:R-:W-:Y:S01]  /*1bf0*/  ISETP.GE.AND P0, PT, R30, RZ, PT ;  /* 0x000000ff1e00720c */ /* 0x000fe20003f06270 */
[----:B------:R-:W-:Y:S01]  /*1c00*/  @!P3 IMAD.MOV R35, RZ, RZ, -R35 ;  /* 0x000000ffff23b224 */ /* 0x000fe200078e0a23 */
[----:B------:R-:W-:Y:S01]  /*1c10*/  ISETP.GE.AND P3, PT, R27, RZ, PT ;  /* 0x000000ff1b00720c */ /* 0x000fe20003f66270 */
[----:B------:R-:W-:Y:S01]  /*1c20*/  @!P4 IMAD.MOV R45, RZ, RZ, -R45 ;  /* 0x000000ffff2dc224 */ /* 0x000fe200078e0a2d */
[----:B------:R-:W-:Y:S01]  /*1c30*/  ISETP.GE.AND P4, PT, R26, RZ, PT ;  /* 0x000000ff1a00720c */ /* 0x000fe20003f86270 */
[----:B------:R-:W-:Y:S01]  /*1c40*/  @!P5 IMAD.MOV R46, RZ, RZ, -R46 ;  /* 0x000000ffff2ed224 */ /* 0x000fe200078e0a2e */
        /* <DEDUP_REMOVED lines=16> */
[----:B------:R-:W-:Y:S01]  /*1d50*/  CS2R R82, SRZ ;  /* 0x0000000000527805 */ /* 0x000fe2000001ff00 */
        /* <DEDUP_REMOVED lines=11> */
[----:B------:R-:W-:-:S02]  /*1e10*/  ISETP.GE.AND P5, PT, R13, RZ, PT ;  /* 0x000000ff0d00720c */ /* 0x000fc40003fa6270 */
        /* <DEDUP_REMOVED lines=12> */
[----:B------:R-:W-:-:S03]  /*1ee0*/  ISETP.GE.AND P5, PT, R7, RZ, PT ;  /* 0x000000ff0700720c */ /* 0x000fc60003fa6270 */
        /* <DEDUP_REMOVED lines=11> */
[----:B------:R-:W-:-:S03]  /*1fa0*/  ISETP.NE.AND P5, PT, R55, RZ, PT ;  /* 0x000000ff3700720c */ /* 0x000fc60003fa5270 */
[----:B------:R-:W-:Y:S01]  /*1fb0*/  @!P2 IMAD.MOV R44, RZ, RZ, -R44 ;  /* 0x000000ffff2ca224 */ /* 0x000fe200078e0a2c */
[C---:B------:R-:W-:Y:S01]  /*1fc0*/  SEL R47, R38.reuse, R47, !P5 ;  /* 0x0000002f262f7207 */ /* 0x040fe20006800000 */
        /* <DEDUP_REMOVED lines=8> */
[----:B------:R-:W-:Y:S01]  /*2050*/  IMAD R47, R47, UR6, RZ ;  /* 0x000000062f2f7c24 */ /* 0x000fe2000f8e02ff */
[----:B------:R-:W-:Y:S01]  /*2060*/  SEL R48, R38, R48, !P5 ;  /* 0x0000003026307207 */ /* 0x000fe20006800000 */
[----:B------:R-:W-:Y:S01]  /*2070*/  IMAD R56, R56, UR6, RZ ;  /* 0x0000000638387c24 */ /* 0x000fe2000f8e02ff */
[C---:B------:R-:W-:Y:S01]  /*2080*/  SEL R49, R38.reuse, R49, !P5 ;  /* 0x0000003126317207 */ /* 0x040fe20006800000 */
[----:B------:R-:W-:Y:S01]  /*2090*/  IMAD R45, R45, UR6, RZ ;  /* 0x000000062d2d7c24 */ /* 0x000fe2000f8e02ff */
[C---:B------:R-:W-:Y:S01]  /*20a0*/  SEL R50, R38.reuse, R50, !P5 ;  /* 0x0000003226327207 */ /* 0x040fe20006800000 */
[----:B------:R-:W-:Y:S01]  /*20b0*/  IMAD R35, R35, UR6, RZ ;  /* 0x0000000623237c24 */ /* 0x000fe2000f8e02ff */
[----:B------:R-:W-:Y:S01]  /*20c0*/  SEL R51, R38, R51, !P5 ;  /* 0x0000003326337207 */ /* 0x000fe20006800000 */
[----:B------:R-:W-:Y:S01]  /*20d0*/  IMAD R46, R46, UR6, RZ ;  /* 0x000000062e2e7c24 */ /* 0x000fe2000f8e02ff */
[----:B------:R-:W-:Y:S01]  /*20e0*/  SEL R52, R38, R52, !P5 ;  /* 0x0000003426347207 */ /* 0x000fe20006800000 */
[----:B------:R-:W-:Y:S01]  /*20f0*/  IMAD R48, R48, UR6, RZ ;  /* 0x0000000630307c24 */ /* 0x000fe2000f8e02ff */
        /* <DEDUP_REMOVED lines=42> */
[----:B------:R-:W-:Y:S01]  /*23a0*/  SEL R38, R38, R76, !P5 ;  /* 0x0000004c26267207 */ /* 0x000fe20006800000 */
[----:B------:R-:W-:Y:S01]  /*23b0*/  IMAD R73, R73, UR6, RZ ;  /* 0x0000000649497c24 */ /* 0x000fe2000f8e02ff */
[C---:B--2---:R-:W-:Y:S01]  /*23c0*/  LEA R168, P5, R47.reuse, UR14, 0x1 ;  /* 0x0000000e2fa87c11 */ /* 0x044fe2000f8a08ff */
[----:B------:R-:W-:Y:S01]  /*23d0*/  IMAD R74, R74, UR6, RZ ;  /* 0x000000064a4a7c24 */ /* 0x000fe2000f8e02ff */
[----:B------:R-:W-:Y:S01]  /*23e0*/  ISETP.NE.AND P0, PT, R54, RZ, PT ;  /* 0x000000ff3600720c */ /* 0x000fe20003f05270 */
[----:B------:R-:W-:Y:S01]  /*23f0*/  IMAD R38, R38, UR6, RZ ;  /* 0x0000000626267c24 */ /* 0x000fe2000f8e02ff */
[----:B------:R-:W-:Y:S01]  /*2400*/  LEA.HI.X.SX32 R169, R47, UR15, 0x1, P5 ;  /* 0x0000000f2fa97c11 */ /* 0x000fe2000a8f0eff */
[----:B------:R-:W-:Y:S01]  /*2410*/  IMAD R75, R75, UR6, RZ ;  /* 0x000000064b4b7c24 */ /* 0x000fe2000f8e02ff */
[----:B------:R-:W-:Y:S01]  /*2420*/  LEA R146, P5, R56, UR14, 0x1 ;  /* 0x0000000e38927c11 */ /* 0x000fe2000f8a08ff */
[----:B------:R-:W-:Y:S01]  /*2430*/  IMAD R44, R44, UR6, RZ ;  /* 0x000000062c2c7c24 */ /* 0x000fe2000f8e02ff */
[----:B------:R-:W-:Y:S01]  /*2440*/  LEA R170, P3, R45, UR14, 0x1 ;  /* 0x0000000e2daa7c11 */ /* 0x000fe2000f8608ff */
[----:B------:R-:W-:Y:S01]  /*2450*/  USHF.R.S32.HI UR6, URZ, 0x1f, UR4 ;  /* 0x0000001fff067899 */ /* 0x000fe20008011404 */
[----:B------:R-:W-:-:S02]  /*2460*/  LEA.HI.X.SX32 R147, R56, UR15, 0x1, P5 ;  /* 0x0000000f38937c11 */ /* 0x000fc4000a8f0eff */
[----:B------:R-:W-:Y:S01]  /*2470*/  LEA R118, P5, R63, UR14, 0x1 ;  /* 0x0000000e3f767c11 */ /* 0x000fe2000f8a08ff */
[----:B------:R-:W-:Y:S01]  /*2480*/  ULEA.HI UR6, UR6, UR4, URZ, 0x5 ;  /* 0x0000000406067291 */ /* 0x000fe2000f8f28ff */
[----:B------:R-:W-:Y:S02]  /*2490*/  LEA R176, P2, R35, UR14, 0x1 ;  /* 0x0000000e23b07c11 */ /* 0x000fe4000f8408ff */
[----:B------:R-:W-:Y:S01]  /*24a0*/  LEA.HI.X.SX32 R119, R63, UR15, 0x1, P5 ;  /* 0x0000000f3f777c11 */ /* 0x000fe2000a8f0eff */
[----:B------:R-:W-:Y:S01]  /*24b0*/  USHF.R.S32.HI UR6, URZ, 0x5, UR6 ;  /* 0x00000005ff067899 */ /* 0x000fe20008011406 */
[----:B------:R-:W-:Y:S02]  /*24c0*/  @!P0 LOP3.LUT R77, RZ, R54, RZ, 0x33, !PT ;  /* 0x00000036ff4d8212 */ /* 0x000fe400078e33ff */
[----:B------:R-:W-:Y:S02]  /*24d0*/  LEA R128, P5, R70, UR14, 0x1 ;  /* 0x0000000e46807c11 */ /* 0x000fe4000f8a08ff */
[----:B------:R-:W-:Y:S01]  /*24e0*/  LEA R172, P4, R46, UR14, 0x1 ;  /* 0x0000000e2eac7c11 */ /* 0x000fe2000f8808ff */
[----:B---3--:R-:W-:Y:S01]  /*24f0*/  IMAD R77, R77, UR10, RZ ;  /* 0x0000000a4d4d7c24 */ /* 0x008fe2000f8e02ff */
[----:B------:R-:W-:-:S02]  /*2500*/  LEA.HI.X.SX32 R129, R70, UR15, 0x1, P5 ;  /* 0x0000000f46817c11 */ /* 0x000fc4000a8f0eff */
[C---:B------:R-:W-:Y:S02]  /*2510*/  LEA R138, P5, R38.reuse, UR14, 0x1 ;  /* 0x0000000e268a7c11 */ /* 0x040fe4000f8a08ff */
[----:B------:R-:W-:Y:S02]  /*2520*/  LEA R132, P1, R77, UR12, 0x1 ;  /* 0x0000000c4d847c11 */ /* 0x000fe4000f8208ff */
[----:B------:R-:W-:Y:S02]  /*2530*/  LEA.HI.X.SX32 R139, R38, UR15, 0x1, P5 ;  /* 0x0000000f268b7c11 */ /* 0x000fe4000a8f0eff */
[----:B------:R-:W-:Y:S01]  /*2540*/  LEA.HI.X.SX32 R171, R45, UR15, 0x1, P3 ;  /* 0x0000000f2dab7c11 */ /* 0x000fe200098f0eff */
[----:B------:R-:W0:Y:S01]  /*2550*/  LDC R38, c[0x0][0x3a8] ;  /* 0x0000ea00ff267b82 */ /* 0x000e220000000800 */
[----:B------:R-:W-:Y:S02]  /*2560*/  LEA.HI.X.SX32 R133, R77, UR13, 0x1, P1 ;  /* 0x0000000d4d857c11 */ /* 0x000fe400088f0eff */
[----:B------:R-:W-:-:S02]  /*2570*/  CS2R R76, SRZ ;  /* 0x00000000004c7805 */ /* 0x000fc4000001ff00 */
[----:B------:R-:W-:Y:S01]  /*2580*/  LEA.HI.X.SX32 R177, R35, UR15, 0x1, P2 ;  /* 0x0000000f23b17c11 */ /* 0x000fe200090f0eff */
[----:B------:R-:W-:Y:S01]  /*2590*/  IMAD.SHL.U32 R35, R36, 0x40, RZ ;  /* 0x0000004024237824 */ /* 0x000fe200078e00ff */
[----:B------:R-:W-:Y:S01]  /*25a0*/  LEA.HI.X.SX32 R173, R46, UR15, 0x1, P4 ;  /* 0x0000000f2ead7c11 */ /* 0x000fe2000a0f0eff */
[----:B------:R-:W-:Y:S01]  /*25b0*/  IMAD.SHL.U32 R36, R36, 0x8, RZ ;  /* 0x0000000824247824 */ /* 0x000fe200078e00ff */
[----:B------:R-:W-:Y:S01]  /*25c0*/  LEA R166, P6, R48, UR14, 0x1 ;  /* 0x0000000e30a67c11 */ /* 0x000fe2000f8c08ff */
[----:B------:R-:W1:Y:S01]  /*25d0*/  LDC R45, c[0x0][0x3ac] ;  /* 0x0000eb00ff2d7b82 */ /* 0x000e620000000800 */
[----:B------:R-:W-:Y:S02]  /*25e0*/  LEA R162, P0, R49, UR14, 0x1 ;  /* 0x0000000e31a27c11 */ /* 0x000fe4000f8008ff */
[----:B------:R-:W-:Y:S02]  /*25f0*/  LEA R164, P1, R50, UR14, 0x1 ;  /* 0x0000000e32a47c11 */ /* 0x000fe4000f8208ff */
[----:B------:R-:W-:-:S02]  /*2600*/  LEA R158, P2, R51, UR14, 0x1 ;  /* 0x0000000e339e7c11 */ /* 0x000fc4000f8408ff */
[----:B------:R-:W-:Y:S02]  /*2610*/  LEA R156, P4, R53, UR14, 0x1 ;  /* 0x0000000e359c7c11 */ /* 0x000fe4000f8808ff */
[----:B------:R-:W-:Y:S02]  /*2620*/  LEA R160, P3, R52, UR14, 0x1 ;  /* 0x0000000e34a07c11 */ /* 0x000fe4000f8608ff */
[----:B------:R-:W-:Y:S02]  /*2630*/  LEA.HI.X.SX32 R167, R48, UR15, 0x1, P6 ;  /* 0x0000000f30a77c11 */ /* 0x000fe4000b0f0eff */
[----:B------:R-:W-:Y:S02]  /*2640*/  LEA.HI.X.SX32 R163, R49, UR15, 0x1, P0 ;  /* 0x0000000f31a37c11 */ /* 0x000fe400080f0eff */
[----:B------:R-:W-:Y:S01]  /*2650*/  LEA.HI.X.SX32 R165, R50, UR15, 0x1, P1 ;  /* 0x0000000f32a57c11 */ /* 0x000fe200088f0eff */
[-C--:B0-----:R-:W-:Y:S01]  /*2660*/  IMAD R42, R42, R38.reuse, RZ ;  /* 0x000000262a2a7224 */ /* 0x081fe200078e02ff */
[----:B------:R-:W-:Y:S01]  /*2670*/  LEA.HI.X.SX32 R159, R51, UR15, 0x1, P2 ;  /* 0x0000000f339f7c11 */ /* 0x000fe200090f0eff */
[-C--:B------:R-:W-:Y:S01]  /*2680*/  IMAD R43, R43, R38.reuse, RZ ;  /* 0x000000262b2b7224 */ /* 0x080fe200078e02ff */
[----:B------:R-:W-:Y:S01]  /*2690*/  LEA.HI.X.SX32 R157, R53, UR15, 0x1, P4 ;  /* 0x0000000f359d7c11 */ /* 0x000fe2000a0f0eff */
[-C--:B------:R-:W-:Y:S01]  /*26a0*/  IMAD R101, R101, R38.reuse, RZ ;  /* 0x0000002665657224 */ /* 0x080fe200078e02ff */
[----:B------:R-:W-:Y:S01]  /*26b0*/  LEA R148, P6, R57, UR14, 0x1 ;  /* 0x0000000e39947c11 */ /* 0x000fe2000f8c08ff */
[-C--:B------:R-:W-:Y:S01]  /*26c0*/  IMAD R104, R104, R38.reuse, RZ ;  /* 0x0000002668687224 */ /* 0x080fe200078e02ff */
[----:B------:R-:W-:Y:S01]  /*26d0*/  LEA R152, P0, R58, UR14, 0x1 ;  /* 0x0000000e3a987c11 */ /* 0x000fe2000f8008ff */
[-C--:B------:R-:W-:Y:S01]  /*26e0*/  IMAD R100, R100, R38.reuse, RZ ;  /* 0x0000002664647224 */ /* 0x080fe200078e02ff */
[----:B------:R-:W-:Y:S01]  /*26f0*/  LEA R150, P1, R59, UR14, 0x1 ;  /* 0x0000000e3b967c11 */ /* 0x000fe2000f8208ff */
[-C--:B------:R-:W-:Y:S01]  /*2700*/  IMAD R103, R103, R38.reuse, RZ ;  /* 0x0000002667677224 */ /* 0x080fe200078e02ff */
[----:B------:R-:W-:Y:S01]  /*2710*/  LEA R114, P2, R60, UR14, 0x1 ;  /* 0x0000000e3c727c11 */ /* 0x000fe2000f8408ff */
[-C--:B------:R-:W-:Y:S01]  /*2720*/  IMAD R39, R39, R38.reuse, RZ ;  /* 0x0000002627277224 */ /* 0x080fe200078e02ff */
[----:B------:R-:W-:Y:S01]  /*2730*/  LEA.HI.X.SX32 R161, R52, UR15, 0x1, P3 ;  /* 0x0000000f34a17c11 */ /* 0x000fe200098f0eff */
[-C--:B------:R-:W-:Y:S01]  /*2740*/  IMAD R41, R41, R38.reuse, RZ ;  /* 0x0000002629297224 */ /* 0x080fe200078e02ff */
[----:B------:R-:W-:Y:S01]  /*2750*/  LEA R154, P4, R62, UR14, 0x1 ;  /* 0x0000000e3e9a7c11 */ /* 0x000fe2000f8808ff */
[-C--:B------:R-:W-:Y:S01]  /*2760*/  IMAD R109, R109, R38.reuse, RZ ;  /* 0x000000266d6d7224 */ /* 0x080fe200078e02ff */
[----:B------:R-:W-:Y:S01]  /*2770*/  LEA R116, P3, R61, UR14, 0x1 ;  /* 0x0000000e3d747c11 */ /* 0x000fe2000f8608ff */
[-C--:B------:R-:W-:Y:S01]  /*2780*/  IMAD R108, R108, R38.reuse, RZ ;  /* 0x000000266c6c7224 */ /* 0x080fe200078e02ff */
[----:B------:R-:W-:Y:S01]  /*2790*/  LEA.HI.X.SX32 R149, R57, UR15, 0x1, P6 ;  /* 0x0000000f39957c11 */ /* 0x000fe2000b0f0eff */
        /* <DEDUP_REMOVED lines=9> */
[----:B------:R-:W-:Y:S01]  /*2830*/  LEA R120, P6, R64, UR14, 0x1 ;  /* 0x0000000e40787c11 */ /* 0x000fe2000f8c08ff */
[----:B------:R-:W-:Y:S01]  /*2840*/  IMAD R37, R37, R38, RZ ;  /* 0x0000002625257224 */ /* 0x000fe200078e02ff */
[----:B------:R-:W-:Y:S01]  /*2850*/  LEA R140, P0, R65, UR14, 0x1 ;  /* 0x0000000e418c7c11 */ /* 0x000fe2000f8008ff */
[----:B------:R-:W-:Y:S01]  /*2860*/  IMAD.SHL.U32 R105, R38, 0x20, RZ ;  /* 0x0000002026697824 */ /* 0x000fe200078e00ff */
[----:B------:R-:W-:-:S02]  /*2870*/  LEA R122, P1, R66, UR14, 0x1 ;  /* 0x0000000e427a7c11 */ /* 0x000fc4000f8208ff */
[----:B------:R-:W-:Y:S02]  /*2880*/  CS2R R62, SRZ ;  /* 0x00000000003e7805 */ /* 0x000fe4000001ff00 */
[----:B------:R-:W-:Y:S01]  /*2890*/  LEA R124, P2, R67, UR14, 0x1 ;  /* 0x0000000e437c7c11 */ /* 0x000fe2000f8408ff */
[----:B-1----:R-:W-:Y:S01]  /*28a0*/  IMAD R106, R106, R45, RZ ;  /* 0x0000002d6a6a7224 */ /* 0x002fe200078e02ff */
[----:B------:R-:W-:Y:S02]  /*28b0*/  LEA.HI.X.SX32 R117, R61, UR15, 0x1, P3 ;  /* 0x0000000f3d757c11 */ /* 0x000fe400098f0eff */
[----:B------:R-:W-:Y:S02]  /*28c0*/  CS2R R60, SRZ ;  /* 0x00000000003c7805 */ /* 0x000fe4000001ff00 */
[----:B------:R-:W-:Y:S01]  /*28d0*/  LEA R126, P4, R69, UR14, 0x1 ;  /* 0x0000000e457e7c11 */ /* 0x000fe2000f8808ff */
[----:B------:R-:W-:Y:S01]  /*28e0*/  IMAD.SHL.U32 R38, R45, 0x20, RZ ;  /* 0x000000202d267824 */ /* 0x000fe200078e00ff */
[----:B------:R-:W-:-:S02]  /*28f0*/  LEA R144, P3, R68, UR14, 0x1 ;  /* 0x0000000e44907c11 */ /* 0x000fc4000f8608ff */
[----:B------:R-:W-:Y:S02]  /*2900*/  LEA.HI.X.SX32 R121, R64, UR15, 0x1, P6 ;  /* 0x0000000f40797c11 */ /* 0x000fe4000b0f0eff */
[----:B------:R-:W-:Y:S02]  /*2910*/  LEA.HI.X.SX32 R141, R65, UR15, 0x1, P0 ;  /* 0x0000000f418d7c11 */ /* 0x000fe400080f0eff */
[----:B------:R-:W-:Y:S02]  /*2920*/  CS2R R64, SRZ ;  /* 0x0000000000407805 */ /* 0x000fe4000001ff00 */
[----:B------:R-:W-:Y:S02]  /*2930*/  LEA.HI.X.SX32 R123, R66, UR15, 0x1, P1 ;  /* 0x0000000f427b7c11 */ /* 0x000fe400088f0eff */
[----:B------:R-:W-:Y:S02]  /*2940*/  LEA.HI.X.SX32 R125, R67, UR15, 0x1, P2 ;  /* 0x0000000f437d7c11 */ /* 0x000fe400090f0eff */
[----:B------:R-:W-:-:S02]  /*2950*/  CS2R R66, SRZ ;  /* 0x0000000000427805 */ /* 0x000fc4000001ff00 */
[----:B------:R-:W-:Y:S02]  /*2960*/  LEA.HI.X.SX32 R127, R69, UR15, 0x1, P4 ;  /* 0x0000000f457f7c11 */ /* 0x000fe4000a0f0eff */
[----:B------:R-:W-:Y:S02]  /*2970*/  LEA R182, P6, R71, UR14, 0x1 ;  /* 0x0000000e47b67c11 */ /* 0x000fe4000f8c08ff */
[----:B------:R-:W-:Y:S02]  /*2980*/  LEA R130, P0, R72, UR14, 0x1 ;  /* 0x0000000e48827c11 */ /* 0x000fe4000f8008ff */
[----:B------:R-:W-:Y:S02]  /*2990*/  LEA R134, P1, R73, UR14, 0x1 ;  /* 0x0000000e49867c11 */ /* 0x000fe4000f8208ff */
[----:B------:R-:W-:Y:S02]  /*29a0*/  LEA R142, P2, R74, UR14, 0x1 ;  /* 0x0000000e4a8e7c11 */ /* 0x000fe4000f8408ff */
[----:B------:R-:W-:-:S02]  /*29b0*/  LEA.HI.X.SX32 R145, R68, UR15, 0x1, P3 ;  /* 0x0000000f44917c11 */ /* 0x000fc400098f0eff */
[----:B------:R-:W-:Y:S02]  /*29c0*/  CS2R R68, SRZ ;  /* 0x0000000000447805 */ /* 0x000fe4000001ff00 */
[----:B------:R-:W-:Y:S02]  /*29d0*/  LEA R178, P4, R75, UR14, 0x1 ;  /* 0x0000000e4bb27c11 */ /* 0x000fe4000f8808ff */
[----:B------:R-:W-:Y:S02]  /*29e0*/  LEA R136, P3, R44, UR14, 0x1 ;  /* 0x0000000e2c887c11 */ /* 0x000fe4000f8608ff */
[----:B------:R-:W-:Y:S02]  /*29f0*/  LEA.HI.X.SX32 R183, R71, UR15, 0x1, P6 ;  /* 0x0000000f47b77c11 */ /* 0x000fe4000b0f0eff */
[----:B------:R-:W-:Y:S02]  /*2a00*/  CS2R R70, SRZ ;  /* 0x0000000000467805 */ /* 0x000fe4000001ff00 */
[----:B------:R-:W-:-:S02]  /*2a10*/  LEA.HI.X.SX32 R131, R72, UR15, 0x1, P0 ;  /* 0x0000000f48837c11 */ /* 0x000fc400080f0eff */
[----:B------:R-:W-:Y:S02]  /*2a20*/  LEA.HI.X.SX32 R135, R73, UR15, 0x1, P1 ;  /* 0x0000000f49877c11 */ /* 0x000fe400088f0eff */
[----:B------:R-:W-:Y:S02]  /*2a30*/  CS2R R72, SRZ ;  /* 0x0000000000487805 */ /* 0x000fe4000001ff00 */
[----:B------:R-:W-:Y:S02]  /*2a40*/  LEA.HI.X.SX32 R143, R74, UR15, 0x1, P2 ;  /* 0x0000000f4a8f7c11 */ /* 0x000fe400090f0eff */
[----:B------:R-:W-:Y:S02]  /*2a50*/  LEA.HI.X.SX32 R181, R75, UR15, 0x1, P4 ;  /* 0x0000000f4bb57c11 */ /* 0x000fe4000a0f0eff */
[----:B------:R-:W-:Y:S02]  /*2a60*/  CS2R R74, SRZ ;  /* 0x00000000004a7805 */ /* 0x000fe4000001ff00 */
[----:B------:R-:W-:-:S07]  /*2a70*/  LEA.HI.X.SX32 R137, R44, UR15, 0x1, P3 ;  /* 0x0000000f2c897c11 */ /* 0x000fce00098f0eff */
.L_x_2:
[----:B------:R-:W0:Y:S01]  /*2a80*/  S2R R44, SR_TID.X ;  /* 0x00000000002c7919 */ /* 0x000e220000002100 */
[----:B------:R-:W-:-:S04]  /*2a90*/  IMAD.WIDE R48, R42, 0x2, R132 ;  /* 0x000000022a307825 */ /* 0x000fc800078e0284 */
[----:B------:R-:W-:Y:S01]  /*2aa0*/  IMAD.WIDE R56, R102, 0x2, R132 ;  /* 0x0000000266387825 */ /* 0x000fe200078e0284 */
[----:B0-----:R-:W-:Y:S02]  /*2ab0*/  SHF.R.U32.HI R96, RZ, 0x5, R44 ;  /* 0x00000005ff607819 */ /* 0x001fe4000001162c */
[----:B------:R-:W-:Y:S02]  /*2ac0*/  LOP3.LUT R44, R44, 0x1f, RZ, 0xc0, !PT ;  /* 0x0000001f2c2c7812 */ /* 0x000fe400078ec0ff */
[----:B------:R-:W-:Y:S02]  /*2ad0*/  SGXT.U32 R96, R96, 0x1 ;  /* 0x000000016060781a */ /* 0x000fe40000000000 */
[----:B------:R-:W-:Y:S02]  /*2ae0*/  ISETP.GE.AND P0, PT, R44, UR7, PT ;  /* 0x000000072c007c0c */ /* 0x000fe4000bf06270 */
[C---:B------:R-:W-:Y:S02]  /*2af0*/  LOP3.LUT R45, R96.reuse, 0x2, RZ, 0xfc, !PT ;  /* 0x00000002602d7812 */ /* 0x040fe400078efcff */
[----:B------:R-:W-:-:S02]  /*2b00*/  ISETP.GE.AND P1, PT, R96, UR7, PT ;  /* 0x0000000760007c0c */ /* 0x000fc4000bf26270 */
[----:B------:R-:W-:Y:S02]  /*2b10*/  ISETP.GE.AND P3, PT, R45, UR7, PT ;  /* 0x000000072d007c0c */ /* 0x000fe4000bf66270 */
[C---:B------:R-:W-:Y:S02]  /*2b20*/  LOP3.LUT R45, R96.reuse, 0x4, RZ, 0xfc, !PT ;  /* 0x00000004602d7812 */ /* 0x040fe400078efcff */
[----:B------:R-:W-:Y:S02]  /*2b30*/  PRMT R44, RZ, 0x7610, R44 ;  /* 0x00007610ff2c7816 */ /* 0x000fe4000000002c */
[----:B------:R-:W-:Y:S02]  /*2b40*/  ISETP.GE.AND P5, PT, R45, UR7, PT ;  /* 0x000000072d007c0c */ /* 0x000fe4000bfa6270 */
[C---:B------:R-:W-:Y:S02]  /*2b50*/  LOP3.LUT R46, R96.reuse, 0x6, RZ, 0xfc, !PT ;  /* 0x00000006602e7812 */ /* 0x040fe400078efcff */
[----:B------:R-:W-:Y:S01]  /*2b60*/  LOP3.LUT R47, R96, 0x8, RZ, 0xfc, !PT ;  /* 0x00000008602f7812 */ /* 0x000fe200078efcff */
[----:B------:R0:W2:Y:S01]  /*2b70*/  @!P1 LDG.E.U16 R44, desc[UR8][R48.64] ;  /* 0x00000008302c9981 */ /* 0x0000a2000c1e1500 */
[----:B------:R-:W-:Y:S01]  /*2b80*/  ISETP.GE.AND P2, PT, R46, UR7, PT ;  /* 0x000000072e007c0c */ /* 0x000fe2000bf46270 */
[----:B------:R-:W-:Y:S01]  /*2b90*/  IMAD.WIDE R52, R37, 0x2, R132 ;  /* 0x0000000225347825 */ /* 0x000fe200078e0284 */
[----:B------:R-:W-:-:S02]  /*2ba0*/  PRMT R46, RZ, 0x7610, R46 ;  /* 0x00007610ff2e7816 */ /* 0x000fc4000000002e */
[----:B------:R-:W-:Y:S02]  /*2bb0*/  ISETP.GE.AND P1, PT, R47, UR7, PT ;  /* 0x000000072f007c0c */ /* 0x000fe4000bf26270 */
[C---:B------:R-:W-:Y:S02]  /*2bc0*/  LOP3.LUT R47, R96.reuse, 0xa, RZ, 0xfc, !PT ;  /* 0x0000000a602f7812 */ /* 0x040fe400078efcff */
[----:B------:R-:W-:Y:S01]  /*2bd0*/  PRMT R45, RZ, 0x7610, R45 ;  /* 0x00007610ff2d7816 */ /* 0x000fe2000000002d */
[----:B------:R-:W3:Y:S01]  /*2be0*/  @!P5 LDG.E.U16 R46, desc[UR8][R56.64] ;  /* 0x00000008382ed981 */ /* 0x000ee2000c1e1500 */
[C---:B0-----:R-:W-:Y:S02]  /*2bf0*/  LOP3.LUT R48, R96.reuse, 0xe, RZ, 0xfc, !PT ;  /* 0x0000000e60307812 */ /* 0x041fe400078efcff */
[----:B------:R-:W-:Y:S02]  /*2c00*/  LOP3.LUT R50, R96, 0xc, RZ, 0xfc, !PT ;  /* 0x0000000c60327812 */ /* 0x000fe400078efcff */
[----:B------:R-:W-:Y:S01]  /*2c10*/  ISETP.GE.AND P4, PT, R47, UR7, PT ;  /* 0x000000072f007c0c */ /* 0x000fe2000bf86270 */
[--C-:B------:R-:W-:Y:S01]  /*2c20*/  IMAD.WIDE R54, R179, 0x2, R132.reuse ;  /* 0x00000002b3367825 */ /* 0x100fe200078e0284 */
[----:B------:R-:W-:Y:S01]  /*2c30*/  ISETP.GE.AND P5, PT, R48, UR7, PT ;  /* 0x0000000730007c0c */ /* 0x000fe2000bfa6270 */
[----:B------:R0:W4:Y:S01]  /*2c40*/  @!P3 LDG.E.U16 R45, desc[UR8][R52.64] ;  /* 0x00000008342db981 */ /* 0x000122000c1e1500 */
[----:B------:R-:W-:Y:S01]  /*2c50*/  ISETP.GE.AND P6, PT, R50, UR7, PT ;  /* 0x0000000732007c0c */ /* 0x000fe2000bfc6270 */
[----:B------:R-:W-:Y:S01]  /*2c60*/  IMAD.WIDE R50, R175, 0x2, R132 ;  /* 0x00000002af327825 */ /* 0x000fe200078e0284 */
[----:B------:R-:W-:-:S02]  /*2c70*/  PRMT R47, RZ, 0x7610, R47 ;  /* 0x00007610ff2f7816 */ /* 0x000fc4000000002f */
[----:B------:R-:W-:Y:S02]  /*2c80*/  PRMT R48, RZ, 0x7610, R48 ;  /* 0x00007610ff307816 */ /* 0x000fe40000000030 */
[C---:B------:R-:W-:Y:S02]  /*2c90*/  LOP3.LUT R49, R96.reuse, 0x10, RZ, 0xfc, !PT ;  /* 0x0000001060317812 */ /* 0x040fe400078efcff */
[----:B------:R1:W5:Y:S01]  /*2ca0*/  @!P2 LDG.E.U16 R47, desc[UR8][R50.64] ;  /* 0x00000008322fa981 */ /* 0x000362000c1e1500 */
[C---:B0-----:R-:W-:Y:S02]  /*2cb0*/  LOP3.LUT R52, R96.reuse, 0x12, RZ, 0xfc, !PT ;  /* 0x0000001260347812 */ /* 0x041fe400078efcff */
[----:B------:R-:W-:Y:S01]  /*2cc0*/  LOP3.LUT R53, R96, 0x14, RZ, 0xfc, !PT ;  /* 0x0000001460357812 */ /* 0x000fe200078efcff */
[----:B------:R0:W3:Y:S01]  /*2cd0*/  @!P1 LDG.E.U16 R48, desc[UR8][R54.64] ;  /* 0x0000000836309981 */ /* 0x0000e2000c1e1500 */
[----:B------:R-:W-:Y:S01]  /*2ce0*/  ISETP.GE.AND P3, PT, R49, UR7, PT ;  /* 0x0000000731007c0c */ /* 0x000fe2000bf66270 */
[----:B------:R-:W-:Y:S01]  /*2cf0*/  IMAD.WIDE R56, R107, 0x2, R132 ;  /* 0x000000026b387825 */ /* 0x000fe200078e0284 */
[----:B------:R-:W-:-:S02]  /*2d00*/  ISETP.GE.AND P2, PT, R52, UR7, PT ;  /* 0x0000000734007c0c */ /* 0x000fc4000bf46270 */
[----:B------:R-:W-:Y:S01]  /*2d10*/  ISETP.GE.AND P1, PT, R53, UR7, PT ;  /* 0x0000000735007c0c */ /* 0x000fe2000bf26270 */
[----:B------:R-:W-:Y:S01]  /*2d20*/  IMAD.WIDE R52, R40, 0x2, R132 ;  /* 0x0000000228347825 */ /* 0x000fe200078e0284 */
[----:B------:R-:W-:Y:S02]  /*2d30*/  PRMT R49, RZ, 0x7610, R49 ;  /* 0x00007610ff317816 */ /* 0x000fe40000000031 */
[----:B------:R-:W-:Y:S02]  /*2d40*/  PRMT R84, RZ, 0x7610, R84 ;  /* 0x00007610ff547816 */ /* 0x000fe40000000054 */
[C---:B-1----:R-:W-:Y:S02]  /*2d50*/  LOP3.LUT R50, R96.reuse, 0x16, RZ, 0xfc, !PT ;  /* 0x0000001660327812 */ /* 0x042fe400078efcff */
[----:B------:R-:W-:Y:S01]  /*2d60*/  LOP3.LUT R51, R96, 0x18, RZ, 0xfc, !PT ;  /* 0x0000001860337812 */ /* 0x000fe200078efcff */
[----:B------:R1:W4:Y:S01]  /*2d70*/  @!P4 LDG.E.U16 R49, desc[UR8][R52.64] ;  /* 0x000000083431c981 */ /* 0x000322000c1e1500 */
[----:B------:R-:W-:-:S02]  /*2d80*/  ISETP.GE.AND P4, PT, R50, UR7, PT ;  /* 0x0000000732007c0c */ /* 0x000fc4000bf86270 */
[----:B------:R-:W-:Y:S01]  /*2d90*/  PRMT R86, RZ, 0x7610, R86 ;  /* 0x00007610ff567816 */ /* 0x000fe20000000056 */
[----:B------:R0:W4:Y:S01]  /*2da0*/  @!P6 LDG.E.U16 R84, desc[UR8][R56.64] ;  /* 0x000000083854e981 */ /* 0x000122000c1e1500 */
[----:B------:R-:W-:Y:S01]  /*2db0*/  ISETP.GE.AND P6, PT, R51, UR7, PT ;  /* 0x0000000733007c0c */ /* 0x000fe2000bfc6270 */
[----:B------:R-:W-:Y:S01]  /*2dc0*/  IMAD.WIDE R50, R109, 0x2, R132 ;  /* 0x000000026d327825 */ /* 0x000fe200078e0284 */
[----:B------:R-:W-:Y:S02]  /*2dd0*/  LOP3.LUT R98, R96, 0x1c, RZ, 0xfc, !PT ;  /* 0x0000001c60627812 */ /* 0x000fe400078efcff */
[----:B------:R-:W-:Y:S02]  /*2de0*/  PRMT R85, RZ, 0x7610, R85 ;  /* 0x00007610ff557816 */ /* 0x000fe40000000055 */
[----:B------:R-:W4:Y:S01]  /*2df0*/  @!P3 LDG.E.U16 R86, desc[UR8][R50.64] ;  /* 0x000000083256b981 */ /* 0x000f22000c1e1500 */
[----:B------:R-:W-:Y:S01]  /*2e00*/  ISETP.GE.AND P3, PT, R98, UR7, PT ;  /* 0x0000000762007c0c */ /* 0x000fe2000bf66270 */
[----:B------:R-:W-:Y:S01]  /*2e10*/  IMAD.WIDE R58, R108, 0x2, R132 ;  /* 0x000000026c3a7825 */ /* 0x000fe200078e0284 */
[----:B------:R-:W-:-:S02]  /*2e20*/  PRMT R87, RZ, 0x7610, R87 ;  /* 0x00007610ff577816 */ /* 0x000fc40000000057 */
[C---:B------:R-:W-:Y:S01]  /*2e30*/  LOP3.LUT R97, R96.reuse, 0x1a, RZ, 0xfc, !PT ;  /* 0x0000001a60617812 */ /* 0x040fe200078efcff */
[----:B0-----:R-:W-:Y:S01]  /*2e40*/  IMAD.WIDE R54, R41, 0x2, R132 ;  /* 0x0000000229367825 */ /* 0x001fe200078e0284 */
[----:B------:R-:W-:Y:S01]  /*2e50*/  LOP3.LUT R96, R96, 0x1e, RZ, 0xfc, !PT ;  /* 0x0000001e60607812 */ /* 0x000fe200078efcff */
[----:B------:R-:W5:Y:S01]  /*2e60*/  @!P5 LDG.E.U16 R85, desc[UR8][R58.64] ;  /* 0x000000083a55d981 */ /* 0x000f62000c1e1500 */
[----:B------:R-:W-:Y:S01]  /*2e70*/  PRMT R174, RZ, 0x7610, R174 ;  /* 0x00007610ffae7816 */ /* 0x000fe200000000ae */
[----:B------:R-:W-:Y:S01]  /*2e80*/  IMAD.WIDE R112, R101, 0x2, R132 ;  /* 0x0000000265707825 */ /* 0x000fe200078e0284 */
[----:B------:R-:W-:Y:S01]  /*2e90*/  ISETP.GE.AND P5, PT, R97, UR7, PT ;  /* 0x0000000761007c0c */ /* 0x000fe2000bfa6270 */
[----:B------:R-:W5:Y:S01]  /*2ea0*/  @!P2 LDG.E.U16 R87, desc[UR8][R54.64] ;  /* 0x000000083657a981 */ /* 0x000f62000c1e1500 */
[----:B------:R-:W-:-:S03]  /*2eb0*/  ISETP.GE.AND P2, PT, R96, UR7, PT ;  /* 0x0000000760007c0c */ /* 0x000fc6000bf46270 */
[----:B------:R0:W5:Y:S01]  /*2ec0*/  @!P3 LDG.E.U16 R174, desc[UR8][R112.64] ;  /* 0x0000000870aeb981 */ /* 0x000162000c1e1500 */
[----:B------:R-:W-:Y:S01]  /*2ed0*/  PRMT R96, RZ, 0x7610, R96 ;  /* 0x00007610ff607816 */ /* 0x000fe20000000060 */
[----:B-1----:R-:W-:Y:S01]  /*2ee0*/  IMAD.WIDE R52, R39, 0x2, R132 ;  /* 0x0000000227347825 */ /* 0x002fe200078e0284 */
[----:B------:R-:W-:Y:S02]  /*2ef0*/  PRMT R97, RZ, 0x7610, R97 ;  /* 0x00007610ff617816 */ /* 0x000fe40000000061 */
[----:B------:R-:W-:Y:S01]  /*2f00*/  PRMT R98, RZ, 0x7610, R98 ;  /* 0x00007610ff627816 */ /* 0x000fe20000000062 */
[----:B------:R-:W-:Y:S01]  /*2f10*/  IMAD.WIDE R56, R103, 0x2, R132 ;  /* 0x0000000267387825 */ /* 0x000fe200078e0284 */
[----:B------:R-:W-:Y:S01]  /*2f20*/  PRMT R99, RZ, 0x7610, R99 ;  /* 0x00007610ff637816 */ /* 0x000fe20000000063 */
[----:B------:R1:W5:Y:S02]  /*2f30*/  @!P1 LDG.E.U16 R96, desc[UR8][R52.64] ;  /* 0x0000000834609981 */ /* 0x000364000c1e1500 */
[--C-:B0-----:R-:W-:Y:S01]  /*2f40*/  IMAD.MOV.U32 R112, RZ, RZ, R178.reuse ;  /* 0x000000ffff707224 */ /* 0x101fe200078e00b2 */
[----:B------:R-:W-:Y:S01]  /*2f50*/  PRMT R178, RZ, 0x7610, R178 ;  /* 0x00007610ffb27816 */ /* 0x000fe200000000b2 */
[--C-:B------:R-:W-:Y:S01]  /*2f60*/  IMAD.WIDE R58, R100, 0x2, R132.reuse ;  /* 0x00000002643a7825 */ /* 0x100fe200078e0284 */
[----:B------:R-:W5:Y:S03]  /*2f70*/  @!P4 LDG.E.U16 R97, desc[UR8][R56.64] ;  /* 0x000000083861c981 */ /* 0x000f66000c1e1500 */
[--C-:B------:R-:W-:Y:S01]  /*2f80*/  IMAD.WIDE R110, R104, 0x2, R132.reuse ;  /* 0x00000002686e7825 */ /* 0x100fe200078e0284 */
[----:B------:R-:W5:Y:S03]  /*2f90*/  @!P6 LDG.E.U16 R98, desc[UR8][R58.64] ;  /* 0x000000083a62e981 */ /* 0x000f66000c1e1500 */
[----:B------:R-:W-:Y:S01]  /*2fa0*/  IMAD.WIDE R50, R43, 0x2, R132 ;  /* 0x000000022b327825 */ /* 0x000fe200078e0284 */
[----:B------:R0:W5:Y:S04]  /*2fb0*/  @!P5 LDG.E.U16 R99, desc[UR8][R110.64] ;  /* 0x000000086e63d981 */ /* 0x000168000c1e1500 */
[----:B------:R0:W5:Y:S01]  /*2fc0*/  @!P2 LDG.E.U16 R178, desc[UR8][R50.64] ;  /* 0x0000000832b2a981 */ /* 0x000162000c1e1500 */
[----:B------:R-:W-:Y:S01]  /*2fd0*/  IMAD.MOV.U32 R113, RZ, RZ, R181 ;  /* 0x000000ffff717224 */ /* 0x000fe200078e00b5 */
[----:B------:R-:W-:Y:S01]  /*2fe0*/  PRMT R180, RZ, 0x7610, R180 ;  /* 0x00007610ffb47816 */ /* 0x000fe200000000b4 */
[----:B------:R-:W-:Y:S01]  /*2ff0*/  IMAD.WIDE R54, R106, 0x2, R138 ;  /* 0x000000026a367825 */ /* 0x000fe200078e028a */
[----:B------:R-:W-:Y:S01]  /*3000*/  BAR.SYNC.DEFER_BLOCKING 0x0 ;  /* 0x0000000000007b1d */ /* 0x000fe20000010000 */
[----:B------:R-:W-:-:S02]  /*3010*/  PRMT R181, RZ, 0x7610, R181 ;  /* 0x00007610ffb57816 */ /* 0x000fc400000000b5 */
[----:B-1----:R-:W-:Y:S01]  /*3020*/  IMAD.WIDE R52, R106, 0x2, R112 ;  /* 0x000000026a347825 */ /* 0x002fe200078e0270 */
[----:B------:R-:W-:-:S03]  /*3030*/  PRMT R184, RZ, 0x7610, R184 ;  /* 0x00007610ffb87816 */ /* 0x000fc600000000b8 */
[--C-:B0-----:R-:W-:Y:S02]  /*3040*/  IMAD.MOV.U32 R110, RZ, RZ, R182.reuse ;  /* 0x000000ffff6e7224 */ /* 0x101fe400078e00b6 */
[----:B------:R-:W-:Y:S01]  /*3050*/  IMAD.MOV.U32 R111, RZ, RZ, R183 ;  /* 0x000000ffff6f7224 */ /* 0x000fe200078e00b7 */
[----:B------:R-:W-:Y:S01]  /*3060*/  PRMT R182, RZ, 0x7610, R182 ;  /* 0x00007610ffb67816 */ /* 0x000fe200000000b6 */
[C---:B------:R-:W-:Y:S01]  /*3070*/  IMAD.WIDE R50, R106.reuse, 0x2, R136 ;  /* 0x000000026a327825 */ /* 0x040fe200078e0288 */
[----:B------:R-:W-:Y:S02]  /*3080*/  PRMT R183, RZ, 0x7610, R183 ;  /* 0x00007610ffb77816 */ /* 0x000fe400000000b7 */
[----:B------:R-:W-:Y:S01]  /*3090*/  PRMT R185, RZ, 0x7610, R185 ;  /* 0x00007610ffb97816 */ /* 0x000fe200000000b9 */
[----:B------:R-:W-:Y:S01]  /*30a0*/  IMAD.WIDE R56, R106, 0x2, R130 ;  /* 0x000000026a387825 */ /* 0x000fe200078e0282 */
[----:B------:R-:W-:-:S03]  /*30b0*/  PRMT R186, RZ, 0x7610, R186 ;  /* 0x00007610ffba7816 */ /* 0x000fc600000000ba */
[C---:B------:R-:W-:Y:S01]  /*30c0*/  IMAD.WIDE R58, R106.reuse, 0x2, R110 ;  /* 0x000000026a3a7825 */ /* 0x040fe200078e026e */
[----:B------:R0:W5:Y:S04]  /*30d0*/  @!P0 LDG.E.U16 R180, desc[UR8][R54.64] ;  /* 0x0000000836b48981 */ /* 0x000168000c1e1500 */
[----:B------:R1:W5:Y:S01]  /*30e0*/  @!P0 LDG.E.U16 R181, desc[UR8][R52.64] ;  /* 0x0000000834b58981 */ /* 0x000362000c1e1500 */
[----:B------:R-:W-:Y:S02]  /*30f0*/  PRMT R187, RZ, 0x7610, R187 ;  /* 0x00007610ffbb7816 */ /* 0x000fe400000000bb */
[----:B------:R-:W-:Y:S01]  /*3100*/  PRMT R188, RZ, 0x7610, R188 ;  /* 0x00007610ffbc7816 */ /* 0x000fe200000000bc */
[----:B------:R1:W5:Y:S01]  /*3110*/  @!P0 LDG.E.U16 R182, desc[UR8][R50.64] ;  /* 0x0000000832b68981 */ /* 0x000362000c1e1500 */
[----:B0-----:R-:W-:Y:S01]  /*3120*/  IMAD.WIDE R54, R106, 0x2, R134 ;  /* 0x000000026a367825 */ /* 0x001fe200078e0286 */
[----:B------:R-:W-:-:S02]  /*3130*/  PRMT R189, RZ, 0x7610, R189 ;  /* 0x00007610ffbd7816 */ /* 0x000fc400000000bd */
[----:B------:R0:W5:Y:S01]  /*3140*/  @!P0 LDG.E.U16 R185, desc[UR8][R56.64] ;  /* 0x0000000838b98981 */ /* 0x000162000c1e1500 */
[C---:B-1----:R-:W-:Y:S01]  /*3150*/  IMAD.WIDE R52, R106.reuse, 0x2, R142 ;  /* 0x000000026a347825 */ /* 0x042fe200078e028e */
[----:B------:R-:W-:Y:S02]  /*3160*/  PRMT R190, RZ, 0x7610, R190 ;  /* 0x00007610ffbe7816 */ /* 0x000fe400000000be */
[----:B------:R1:W5:Y:S01]  /*3170*/  @!P0 LDG.E.U16 R184, desc[UR8][R54.64] ;  /* 0x0000000836b88981 */ /* 0x000362000c1e1500 */
[----:B------:R-:W-:Y:S01]  /*3180*/  PRMT R191, RZ, 0x7610, R191 ;  /* 0x00007610ffbf7816 */ /* 0x000fe200000000bf */
[C---:B------:R-:W-:Y:S02]  /*3190*/  IMAD.WIDE R50, R106.reuse, 0x2, R128 ;  /* 0x000000026a327825 */ /* 0x040fe400078e0280 */
[----:B------:R1:W5:Y:S02]  /*31a0*/  @!P0 LDG.E.U16 R183, desc[UR8][R52.64] ;  /* 0x0000000834b78981 */ /* 0x000364000c1e1500 */
[----:B0-----:R-:W-:-:S02]  /*31b0*/  IMAD.WIDE R56, R106, 0x2, R124 ;  /* 0x000000026a387825 */ /* 0x001fc400078e027c */
[----:B------:R0:W5:Y:S02]  /*31c0*/  @!P0 LDG.E.U16 R186, desc[UR8][R58.64] ;  /* 0x000000083aba8981 */ /* 0x000164000c1e1500 */
[C---:B-1----:R-:W-:Y:S01]  /*31d0*/  IMAD.WIDE R54, R106.reuse, 0x2, R144 ;  /* 0x000000026a367825 */ /* 0x042fe200078e0290 */
[----:B------:R-:W-:Y:S01]  /*31e0*/  PRMT R196, RZ, 0x7610, R196 ;  /* 0x00007610ffc47816 */ /* 0x000fe200000000c4 */
[----:B------:R1:W5:Y:S02]  /*31f0*/  @!P0 LDG.E.U16 R187, desc[UR8][R50.64] ;  /* 0x0000000832bb8981 */ /* 0x000364000c1e1500 */
[C---:B------:R-:W-:Y:S01]  /*3200*/  IMAD.WIDE R52, R106.reuse, 0x2, R126 ;  /* 0x000000026a347825 */ /* 0x040fe200078e027e */
[----:B------:R-:W-:Y:S01]  /*3210*/  PRMT R194, RZ, 0x7610, R194 ;  /* 0x00007610ffc27816 */ /* 0x000fe200000000c2 */
[----:B------:R1:W5:Y:S02]  /*3220*/  @!P0 LDG.E.U16 R189, desc[UR8][R54.64] ;  /* 0x0000000836bd8981 */ /* 0x000364000c1e1500 */
[C---:B0-----:R-:W-:Y:S01]  /*3230*/  IMAD.WIDE R58, R106.reuse, 0x2, R122 ;  /* 0x000000026a3a7825 */ /* 0x041fe200078e027a */
[----:B------:R-:W-:Y:S01]  /*3240*/  PRMT R192, RZ, 0x7610, R192 ;  /* 0x00007610ffc07816 */ /* 0x000fe200000000c0 */
[----:B------:R0:W5:Y:S01]  /*3250*/  @!P0 LDG.E.U16 R188, desc[UR8][R52.64] ;  /* 0x0000000834bc8981 */ /* 0x000162000c1e1500 */
[----:B------:R-:W-:Y:S01]  /*3260*/  PRMT R195, RZ, 0x7610, R195 ;  /* 0x00007610ffc37816 */ /* 0x000fe200000000c3 */
[C---:B-1----:R-:W-:Y:S01]  /*3270*/  IMAD.WIDE R50, R106.reuse, 0x2, R140 ;  /* 0x000000026a327825 */ /* 0x042fe200078e028c */
[----:B------:R-:W-:Y:S01]  /*3280*/  PRMT R193, RZ, 0x7610, R193 ;  /* 0x00007610ffc17816 */ /* 0x000fe200000000c1 */
[----:B------:R1:W5:Y:S02]  /*3290*/  @!P0 LDG.E.U16 R190, desc[UR8][R56.64] ;  /* 0x0000000838be8981 */ /* 0x000364000c1e1500 */
[----:B------:R-:W-:-:S02]  /*32a0*/  IMAD.WIDE R54, R106, 0x2, R118 ;  /* 0x000000026a367825 */ /* 0x000fc400078e0276 */
[----:B------:R1:W5:Y:S02]  /*32b0*/  @!P0 LDG.E.U16 R191, desc[UR8][R58.64] ;  /* 0x000000083abf8981 */ /* 0x000364000c1e1500 */
[C---:B0-----:R-:W-:Y:S01]  /*32c0*/  IMAD.WIDE R52, R106.reuse, 0x2, R120 ;  /* 0x000000026a347825 */ /* 0x041fe200078e0278 */
[----:B------:R-:W-:Y:S01]  /*32d0*/  PRMT R197, RZ, 0x7610, R197 ;  /* 0x00007610ffc57816 */ /* 0x000fe200000000c5 */
[----:B------:R0:W5:Y:S02]  /*32e0*/  @!P0 LDG.E.U16 R196, desc[UR8][R50.64] ;  /* 0x0000000832c48981 */ /* 0x000164000c1e1500 */
[C---:B-1----:R-:W-:Y:S01]  /*32f0*/  IMAD.WIDE R56, R106.reuse, 0x2, R116 ;  /* 0x000000026a387825 */ /* 0x042fe200078e0274 */
[----:B------:R-:W-:Y:S01]  /*3300*/  PRMT R201, RZ, 0x7610, R201 ;  /* 0x00007610ffc97816 */ /* 0x000fe200000000c9 */
[----:B------:R1:W5:Y:S02]  /*3310*/  @!P0 LDG.E.U16 R194, desc[UR8][R52.64] ;  /* 0x0000000834c28981 */ /* 0x000364000c1e1500 */
[C---:B------:R-:W-:Y:S01]  /*3320*/  IMAD.WIDE R58, R106.reuse, 0x2, R114 ;  /* 0x000000026a3a7825 */ /* 0x040fe200078e0272 */
[----:B------:R-:W-:Y:S01]  /*3330*/  PRMT R198, RZ, 0x7610, R198 ;  /* 0x00007610ffc67816 */ /* 0x000fe200000000c6 */
[----:B------:R1:W5:Y:S01]  /*3340*/  @!P0 LDG.E.U16 R192, desc[UR8][R54.64] ;  /* 0x0000000836c08981 */ /* 0x000362000c1e1500 */
[----:B------:R-:W-:Y:S01]  /*3350*/  PRMT R200, RZ, 0x7610, R200 ;  /* 0x00007610ffc87816 */ /* 0x000fe200000000c8 */
[C---:B0-----:R-:W-:Y:S01]  /*3360*/  IMAD.WIDE R50, R106.reuse, 0x2, R150 ;  /* 0x000000026a327825 */ /* 0x041fe200078e0296 */
[----:B------:R-:W-:Y:S01]  /*3370*/  PRMT R199, RZ, 0x7610, R199 ;  /* 0x00007610ffc77816 */ /* 0x000fe200000000c7 */
[----:B------:R0:W5:Y:S02]  /*3380*/  @!P0 LDG.E.U16 R195, desc[UR8][R56.64] ;  /* 0x0000000838c38981 */ /* 0x000164000c1e1500 */
[----:B-1----:R-:W-:-:S02]  /*3390*/  IMAD.WIDE R52, R106, 0x2, R148 ;  /* 0x000000026a347825 */ /* 0x002fc400078e0294 */
[----:B------:R1:W5:Y:S02]  /*33a0*/  @!P0 LDG.E.U16 R193, desc[UR8][R58.64] ;  /* 0x000000083ac18981 */ /* 0x000364000c1e1500 */
[C---:B------:R-:W-:Y:S01]  /*33b0*/  IMAD.WIDE R54, R106.reuse, 0x2, R146 ;  /* 0x000000026a367825 */ /* 0x040fe200078e0292 */
[----:B------:R-:W-:Y:S01]  /*33c0*/  PRMT R204, RZ, 0x7610, R204 ;  /* 0x00007610ffcc7816 */ /* 0x000fe200000000cc */
[----:B------:R1:W5:Y:S02]  /*33d0*/  @!P0 LDG.E.U16 R197, desc[UR8][R50.64] ;  /* 0x0000000832c58981 */ /* 0x000364000c1e1500 */
[C---:B0-----:R-:W-:Y:S01]  /*33e0*/  IMAD.WIDE R56, R106.reuse, 0x2, R158 ;  /* 0x000000026a387825 */ /* 0x041fe200078e029e */
[----:B------:R-:W-:Y:S01]  /*33f0*/  PRMT R206, RZ, 0x7610, R206 ;  /* 0x00007610ffce7816 */ /* 0x000fe200000000ce */
[----:B------:R0:W5:Y:S02]  /*3400*/  @!P0 LDG.E.U16 R201, desc[UR8][R52.64] ;  /* 0x0000000834c98981 */ /* 0x000164000c1e1500 */
[C---:B-1----:R-:W-:Y:S01]  /*3410*/  IMAD.WIDE R58, R106.reuse, 0x2, R168 ;  /* 0x000000026a3a7825 */ /* 0x042fe200078e02a8 */
[----:B------:R-:W-:Y:S01]  /*3420*/  PRMT R207, RZ, 0x7610, R207 ;  /* 0x00007610ffcf7816 */ /* 0x000fe200000000cf */
[----:B------:R1:W5:Y:S01]  /*3430*/  @!P0 LDG.E.U16 R198, desc[UR8][R54.64] ;  /* 0x0000000836c68981 */ /* 0x000362000c1e1500 */
[----:B------:R-:W-:Y:S01]  /*3440*/  PRMT R209, RZ, 0x7610, R209 ;  /* 0x00007610ffd17816 */ /* 0x000fe200000000d1 */
[C---:B------:R-:W-:Y:S01]  /*3450*/  IMAD.WIDE R50, R106.reuse, 0x2, R156 ;  /* 0x000000026a327825 */ /* 0x040fe200078e029c */
[----:B------:R-:W-:Y:S01]  /*3460*/  PRMT R210, RZ, 0x7610, R210 ;  /* 0x00007610ffd27816 */ /* 0x000fe200000000d2 */
        /* <DEDUP_REMOVED lines=18> */
[C---:B0-----:R-:W-:Y:S02]  /*3590*/  IMAD.WIDE R54, R106.reuse, 0x2, R176 ;  /* 0x000000026a367825 */ /* 0x041fe400078e02b0 */
[----:B------:R0:W5:Y:S02]  /*35a0*/  @!P0 LDG.E.U16 R203, desc[UR8][R50.64] ;  /* 0x0000000832cb8981 */ /* 0x000164000c1e1500 */
[C---:B-1----:R-:W-:Y:S02]  /*35b0*/  IMAD.WIDE R56, R106.reuse, 0x2, R166 ;  /* 0x000000026a387825 */ /* 0x042fe400078e02a6 */
[----:B------:R-:W5:Y:S02]  /*35c0*/  @!P0 LDG.E.U16 R205, desc[UR8][R52.64] ;  /* 0x0000000834cd8981 */ /* 0x000f64000c1e1500 */
[----:B------:R-:W-:-:S02]  /*35d0*/  IMAD.WIDE R58, R106, 0x2, R154 ;  /* 0x000000026a3a7825 */ /* 0x000fc400078e029a */
[----:B------:R-:W5:Y:S04]  /*35e0*/  @!P0 LDG.E.U16 R208, desc[UR8][R56.64] ;  /* 0x0000000838d08981 */ /* 0x000f68000c1e1500 */
[----:B------:R1:W5:Y:S04]  /*35f0*/  @!P0 LDG.E.U16 R202, desc[UR8][R58.64] ;  /* 0x000000083aca8981 */ /* 0x000368000c1e1500 */
[----:B------:R-:W5:Y:S01]  /*3600*/  @!P0 LDG.E.U16 R211, desc[UR8][R54.64] ;  /* 0x0000000836d38981 */ /* 0x000f62000c1e1500 */
[----:B------:R-:W1:Y:S01]  /*3610*/  S2R R212, SR_TID.X ;  /* 0x0000000000d47919 */ /* 0x000e620000002100 */
[----:B0-----:R-:W-:-:S02]  /*3620*/  IMAD.SHL.U32 R51, R0, 0x2, RZ ;  /* 0x0000000200337824 */ /* 0x001fc400078e00ff */
[C---:B-1----:R-:W-:Y:S02]  /*3630*/  IMAD.SHL.U32 R213, R212.reuse, 0x40, RZ ;  /* 0x00000040d4d57824 */ /* 0x042fe400078e00ff */
[----:B------:R-:W-:-:S03]  /*3640*/  IMAD.SHL.U32 R214, R212, 0x8, RZ ;  /* 0x00000008d4d67824 */ /* 0x000fc600078e00ff */
[----:B------:R-:W-:Y:S02]  /*3650*/  LOP3.LUT R213, R213, 0x1c0, RZ, 0xc0, !PT ;  /* 0x000001c0d5d57812 */ /* 0x000fe400078ec0ff */
[C---:B------:R-:W-:Y:S02]  /*3660*/  LOP3.LUT R58, R212.reuse, 0x20, RZ, 0xc0, !PT ;  /* 0x00000020d43a7812 */ /* 0x040fe400078ec0ff */
[----:B------:R-:W-:Y:S01]  /*3670*/  LOP3.LUT R214, R213, 0x30, R214, 0xf8, !PT ;  /* 0x00000030d5d67812 */ /* 0x000fe200078ef8d6 */
[----:B------:R-:W-:Y:S01]  /*3680*/  IMAD.SHL.U32 R213, R212, 0x2, RZ ;  /* 0x00000002d4d57824 */ /* 0x000fe200078e00ff */
[----:B------:R-:W-:Y:S01]  /*3690*/  LEA R53, R58, UR5, 0x4 ;  /* 0x000000053a357c11 */ /* 0x000fe2000f8e20ff */
[----:B------:R-:W-:-:S03]  /*36a0*/  IMAD.SHL.U32 R52, R212, 0x20, RZ ;  /* 0x00000020d4347824 */ /* 0x000fc600078e00ff */
[C-C-:B------:R-:W-:Y:S02]  /*36b0*/  LOP3.LUT R50, R214.reuse, 0x30, R213.reuse, 0x78, !PT ;  /* 0x00000030d6327812 */ /* 0x140fe400078e78d5 */
[----:B------:R-:W-:-:S03]  /*36c0*/  LOP3.LUT R213, R214, 0x10, R213, 0x78, !PT ;  /* 0x00000010d6d57812 */ /* 0x000fc600078e78d5 */
[----:B------:R-:W-:Y:S01]  /*36d0*/  IMAD.IADD R212, R50, 0x1, R53 ;  /* 0x0000000132d47824 */ /* 0x000fe200078e0235 */
[----:B------:R-:W-:Y:S01]  /*36e0*/  LOP3.LUT R50, R51, 0x10, RZ, 0x3c, !PT ;  /* 0x0000001033327812 */ /* 0x000fe200078e3cff */
[----:B--2---:R0:W-:Y:S01]  /*36f0*/  STS.U16 [R51+UR5+0x1000], R44 ;  /* 0x0010002c33007988 */ /* 0x0041e20008000405 */
[----:B------:R-:W-:Y:S02]  /*3700*/  LOP3.LUT R213, R213, 0x200, R52, 0xf8, !PT ;  /* 0x00000200d5d57812 */ /* 0x000fe400078ef834 */
[C---:B------:R-:W-:Y:S02]  /*3710*/  LOP3.LUT R53, R51.reuse, 0x20, RZ, 0x3c, !PT ;  /* 0x0000002033357812 */ /* 0x040fe400078e3cff */
[----:B------:R-:W-:Y:S01]  /*3720*/  LOP3.LUT R52, R51, 0x30, RZ, 0x3c, !PT ;  /* 0x0000003033347812 */ /* 0x000fe200078e3cff */
[----:B0-----:R-:W-:Y:S01]  /*3730*/  IMAD.SHL.U32 R44, R0, 0x2, RZ ;  /* 0x00000002002c7824 */ /* 0x001fe200078e00ff */
[----:B---3--:R-:W-:Y:S04]  /*3740*/  STS.U16 [R51+UR5+0x1200], R48 ;  /* 0x0012003033007988 */ /* 0x008fe80008000405 */
[----:B----4-:R-:W-:Y:S04]  /*3750*/  STS.U16 [R51+UR5+0x1400], R86 ;  /* 0x0014005633007988 */ /* 0x010fe80008000405 */
[----:B-----5:R-:W-:Y:S04]  /*3760*/  STS.U16 [R51+UR5+0x1600], R98 ;  /* 0x0016006233007988 */ /* 0x020fe80008000405 */
[----:B------:R-:W-:Y:S04]  /*3770*/  STS.U16 [R50+UR5+0x1080], R45 ;  /* 0x0010802d32007988 */ /* 0x000fe80008000405 */
[----:B------:R-:W-:Y:S04]  /*3780*/  STS.U16 [R50+UR5+0x1280], R49 ;  /* 0x0012803132007988 */ /* 0x000fe80008000405 */
[----:B------:R-:W-:Y:S04]  /*3790*/  STS.U16 [R50+UR5+0x1480], R87 ;  /* 0x0014805732007988 */ /* 0x000fe80008000405 */
[----:B------:R-:W-:Y:S04]  /*37a0*/  STS.U16 [R50+UR5+0x1680], R99 ;  /* 0x0016806332007988 */ /* 0x000fe80008000405 */
[----:B------:R-:W-:Y:S04]  /*37b0*/  STS.U16 [R53+UR5+0x1100], R46 ;  /* 0x0011002e35007988 */ /* 0x000fe80008000405 */
[----:B------:R-:W-:Y:S04]  /*37c0*/  STS.U16 [R53+UR5+0x1300], R84 ;  /* 0x0013005435007988 */ /* 0x000fe80008000405 */
[----:B------:R-:W-:Y:S04]  /*37d0*/  STS.U16 [R53+UR5+0x1500], R96 ;  /* 0x0015006035007988 */ /* 0x000fe80008000405 */
[----:B------:R-:W-:Y:S04]  /*37e0*/  STS.U16 [R53+UR5+0x1700], R174 ;  /* 0x001700ae35007988 */ /* 0x000fe80008000405 */
[----:B------:R0:W-:Y:S04]  /*37f0*/  STS.U16 [R52+UR5+0x1780], R178 ;  /* 0x001780b234007988 */ /* 0x0001e80008000405 */
[----:B------:R-:W-:Y:S04]  /*3800*/  STS.U16 [R52+UR5+0x1180], R47 ;  /* 0x0011802f34007988 */ /* 0x000fe80008000405 */
[----:B------:R-:W-:Y:S01]  /*3810*/  STS.U16 [R52+UR5+0x1380], R85 ;  /* 0x0013805534007988 */ /* 0x000fe20008000405 */
[----:B0-----:R-:W-:-:S03]  /*3820*/  LOP3.LUT R178, R44, 0x30, RZ, 0x3c, !PT ;  /* 0x000000302cb27812 */ /* 0x001fc600078e3cff */
[----:B------:R-:W-:Y:S04]  /*3830*/  STS.U16 [R52+UR5+0x1580], R97 ;  /* 0x0015806134007988 */ /* 0x000fe80008000405 */
[----:B------:R-:W-:Y:S04]  /*3840*/  STS.U16 [R51+UR5], R180 ;  /* 0x000000b433007988 */ /* 0x000fe80008000405 */
        /* <DEDUP_REMOVED lines=30> */
[----:B------:R-:W-:Y:S01]  /*3a30*/  STS.U16 [R178+UR5+0xf80], R211 ;  /* 0x000f80d3b2007988 */ /* 0x000fe20008000405 */
[----:B------:R-:W-:Y:S01]  /*3a40*/  BAR.SYNC.DEFER_BLOCKING 0x0 ;  /* 0x0000000000007b1d */ /* 0x000fe20000010000 */
[----:B------:R-:W-:-:S05]  /*3a50*/  LOP3.LUT R174, R213, 0x20, RZ, 0x3c, !PT ;  /* 0x00000020d5ae7812 */ /* 0x000fca00078e3cff */
[----:B------:R-:W-:Y:S04]  /*3a60*/  LDSM.16.MT88.4 R84, [R213+UR5+0x1000] ;  /* 0x00100005d554783b */ /* 0x000fe80008004200 */
[----:B------:R-:W0:Y:S04]  /*3a70*/  LDSM.16.M88.4 R44, [R212] ;  /* 0x00000000d42c783b */ /* 0x000e280000000200 */
[----:B------:R-:W1:Y:S04]  /*3a80*/  LDSM.16.M88.4 R48, [R212+0x400] ;  /* 0x00040000d430783b */ /* 0x000e680000000200 */
[----:B------:R-:W2:Y:S04]  /*3a90*/  LDSM.16.M88.4 R52, [R212+0x800] ;  /* 0x00080000d434783b */ /* 0x000ea80000000200 */
[----:B------:R-:W3:Y:S04]  /*3aa0*/  LDSM.16.M88.4 R56, [R212+0xc00] ;  /* 0x000c0000d438783b */ /* 0x000ee80000000200 */
[----:B------:R-:W4:Y:S01]  /*3ab0*/  LDSM.16.MT88.4 R96, [R174+UR5+0x1000] ;  /* 0x00100005ae60783b */ /* 0x000f220008004200 */
[C---:B0-----:R-:W-:Y:S08]  /*3ac0*/  HMMA.16816.F32.BF16 R80, R84.reuse, R44, R80 ;  /* 0x0000002c5450723c */ /* 0x041ff00000041850 */
[C---:B-1----:R-:W-:Y:S08]  /*3ad0*/  HMMA.16816.F32.BF16 R76, R84.reuse, R48, R76 ;  /* 0x00000030544c723c */ /* 0x042ff0000004184c */
[C---:B--2---:R-:W-:Y:S08]  /*3ae0*/  HMMA.16816.F32.BF16 R72, R84.reuse, R52, R72 ;  /* 0x000000345448723c */ /* 0x044ff00000041848 */
[----:B---3--:R-:W-:Y:S01]  /*3af0*/  HMMA.16816.F32.BF16 R88, R84, R56, R88 ;  /* 0x000000385458723c */ /* 0x008fe20000041858 */
[----:B------:R-:W0:Y:S07]  /*3b00*/  LDSM.16.MT88.4 R84, [R213+UR5+0x1400] ;  /* 0x00140005d554783b */ /* 0x000e2e0008004200 */
[C---:B----4-:R-:W-:Y:S08]  /*3b10*/  HMMA.16816.F32.BF16 R68, R96.reuse, R44, R68 ;  /* 0x0000002c6044723c */ /* 0x050ff00000041844 */
[C---:B------:R-:W-:Y:S08]  /*3b20*/  HMMA.16816.F32.BF16 R64, R96.reuse, R48, R64 ;  /* 0x000000306040723c */ /* 0x040ff00000041840 */
[C---:B------:R-:W-:Y:S08]  /*3b30*/  HMMA.16816.F32.BF16 R60, R96.reuse, R52, R60 ;  /* 0x00000034603c723c */ /* 0x040ff0000004183c */
[----:B------:R-:W-:Y:S01]  /*3b40*/  HMMA.16816.F32.BF16 R92, R96, R56, R92 ;  /* 0x00000038605c723c */ /* 0x000fe2000004185c */
[----:B------:R-:W1:Y:S01]  /*3b50*/  LDSM.16.MT88.4 R96, [R174+UR5+0x1400] ;  /* 0x00140005ae60783b */ /* 0x000e620008004200 */
[----:B------:R-:W-:-:S06]  /*3b60*/  UIADD3 UR6, UPT, UPT, UR6, -0x1, URZ ;  /* 0xffffffff06067890 */ /* 0x000fcc000fffe0ff */
[----:B0-----:R-:W-:Y:S01]  /*3b70*/  HMMA.16816.F32.BF16 R80, R84, R46, R80 ;  /* 0x0000002e5450723c */ /* 0x001fe20000041850 */
[----:B------:R-:W-:-:S07]  /*3b80*/  UISETP.NE.U32.AND UP0, UPT, UR6, URZ, UPT ;  /* 0x000000ff0600728c */ /* 0x000fce000bf05070 */
[C---:B------:R-:W-:Y:S08]  /*3b90*/  HMMA.16816.F32.BF16 R76, R84.reuse, R50, R76 ;  /* 0x00000032544c723c */ /* 0x040ff0000004184c */
[C---:B------:R-:W-:Y:S08]  /*3ba0*/  HMMA.16816.F32.BF16 R72, R84.reuse, R54, R72 ;  /* 0x000000365448723c */ /* 0x040ff00000041848 */
[----:B------:R-:W-:Y:S08]  /*3bb0*/  HMMA.16816.F32.BF16 R88, R84, R58, R88 ;  /* 0x0000003a5458723c */ /* 0x000ff00000041858 */
[C---:B-1----:R-:W-:Y:S08]  /*3bc0*/  HMMA.16816.F32.BF16 R68, R96.reuse, R46, R68 ;  /* 0x0000002e6044723c */ /* 0x042ff00000041844 */
[C---:B------:R-:W-:Y:S08]  /*3bd0*/  HMMA.16816.F32.BF16 R64, R96.reuse, R50, R64 ;  /* 0x000000326040723c */ /* 0x040ff00000041840 */
[C---:B------:R-:W-:Y:S08]  /*3be0*/  HMMA.16816.F32.BF16 R60, R96.reuse, R54, R60 ;  /* 0x00000036603c723c */ /* 0x040ff0000004183c */
[----:B------:R-:W-:Y:S01]  /*3bf0*/  HMMA.16816.F32.BF16 R92, R96, R58, R92 ;  /* 0x0000003a605c723c */ /* 0x000fe2000004185c */
[----:B------:R-:W-:-:S04]  /*3c00*/  IMAD.WIDE R110, R38, 0x2, R110 ;  /* 0x00000002266e7825 */ /* 0x000fc800078e026e */
[----:B------:R-:W-:Y:S01]  /*3c10*/  IMAD.WIDE R112, R38, 0x2, R112 ;  /* 0x0000000226707825 */ /* 0x000fe200078e0270 */
[----:B------:R-:W-:-:S03]  /*3c20*/  UIADD3 UR7, UPT, UPT, UR7, -0x20, URZ ;  /* 0xffffffe007077890 */ /* 0x000fc6000fffe0ff */
[----:B------:R-:W-:-:S04]  /*3c30*/  IMAD.WIDE R176, R38, 0x2, R176 ;  /* 0x0000000226b07825 */ /* 0x000fc800078e02b0 */
        /* <DEDUP_REMOVED lines=25> */
[----:B------:R-:W-:Y:S02]  /*3dd0*/  IMAD.MOV.U32 R182, RZ, RZ, R110 ;  /* 0x000000ffffb67224 */ /* 0x000fe400078e006e */
[----:B------:R-:W-:Y:S02]  /*3de0*/  IMAD.MOV.U32 R183, RZ, RZ, R111 ;  /* 0x000000ffffb77224 */ /* 0x000fe400078e006f */
[----:B------:R-:W-:-:S04]  /*3df0*/  IMAD.WIDE R134, R38, 0x2, R134 ;  /* 0x0000000226867825 */ /* 0x000fc800078e0286 */
[----:B------:R-:W-:-:S04]  /*3e00*/  IMAD.WIDE R142, R38, 0x2, R142 ;  /* 0x00000002268e7825 */ /* 0x000fc800078e028e */
[----:B------:R-:W-:-:S04]  /*3e10*/  IMAD.WIDE R136, R38, 0x2, R136 ;  /* 0x0000000226887825 */ /* 0x000fc800078e0288 */
[----:B------:R-:W-:-:S04]  /*3e20*/  IMAD.WIDE R138, R38, 0x2, R138 ;  /* 0x00000002268a7825 */ /* 0x000fc800078e028a */
[----:B------:R-:W-:-:S04]  /*3e30*/  IMAD.WIDE R132, R105, 0x2, R132 ;  /* 0x0000000269847825 */ /* 0x000fc800078e0284 */
[----:B------:R-:W-:Y:S02]  /*3e40*/  IMAD.MOV.U32 R178, RZ, RZ, R112 ;  /* 0x000000ffffb27224 */ /* 0x000fe400078e0070 */
[----:B------:R-:W-:Y:S01]  /*3e50*/  IMAD.MOV.U32 R181, RZ, RZ, R113 ;  /* 0x000000ffffb57224 */ /* 0x000fe200078e0071 */
[----:B------:R-:W-:Y:S06]  /*3e60*/  BRA.U UP0, `(.L_x_2) ;  /* 0xffffffed00047547 */ /* 0x000fec000b83ffff */
[----:B------:R-:W-:Y:S02]  /*3e70*/  F2FP.BF16.F32.PACK_AB R63, R95, R63 ;  /* 0x0000003f5f3f723e */ /* 0x000fe400000010ff */
[----:B------:R-:W-:Y:S02]  /*3e80*/  F2FP.BF16.F32.PACK_AB R62, R94, R62 ;  /* 0x0000003e5e3e723e */ /* 0x000fe400000010ff */
[----:B------:R-:W-:Y:S02]  /*3e90*/  F2FP.BF16.F32.PACK_AB R61, R93, R61 ;  /* 0x0000003d5d3d723e */ /* 0x000fe400000010ff */
[----:B------:R-:W-:Y:S02]  /*3ea0*/  F2FP.BF16.F32.PACK_AB R60, R92, R60 ;  /* 0x0000003c5c3c723e */ /* 0x000fe400000010ff */
[----:B------:R-:W-:Y:S02]  /*3eb0*/  F2FP.BF16.F32.PACK_AB R75, R91, R75 ;  /* 0x0000004b5b4b723e */ /* 0x000fe400000010ff */
[----:B------:R-:W-:-:S02]  /*3ec0*/  F2FP.BF16.F32.PACK_AB R74, R90, R74 ;  /* 0x0000004a5a4a723e */ /* 0x000fc400000010ff */
        /* <DEDUP_REMOVED lines=9> */
[----:B------:R-:W-:-:S07]  /*3f60*/  F2FP.BF16.F32.PACK_AB R76, R76, R80 ;  /* 0x000000504c4c723e */ /* 0x000fce00000010ff */
.L_x_1:
[----:B------:R-:W0:Y:S01]  /*3f70*/  S2R R37, SR_TID.X ;  /* 0x0000000000257919 */ /* 0x000e220000002100 */
[----:B------:R-:W-:Y:S01]  /*3f80*/  LOP3.LUT R35, R35, 0x200, RZ, 0xc0, !PT ;  /* 0x0000020023237812 */ /* 0x000fe200078ec0ff */
[----:B------:R-:W1:Y:S01]  /*3f90*/  LDC R53, c[0x0][0x3b8] ;  /* 0x0000ee00ff357b82 */ /* 0x000e620000000800 */
[----:B------:R-:W-:Y:S01]  /*3fa0*/  LOP3.LUT R36, R36, 0x80, RZ, 0xc0, !PT ;  /* 0x0000008024247812 */ /* 0x000fe200078ec0ff */
[----:B------:R-:W2:Y:S01]  /*3fb0*/  LDCU.128 UR12, c[0x0][0x390] ;  /* 0x00007200ff0c77ac */ /* 0x000ea20008000c00 */
[----:B------:R-:W-:-:S05]  /*3fc0*/  LEA R48, R0, UR5, 0x4 ;  /* 0x0000000500307c11 */ /* 0x000fca000f8e20ff */
[----:B------:R-:W-:Y:S01]  /*3fd0*/  BAR.SYNC.DEFER_BLOCKING 0x0 ;  /* 0x0000000000007b1d */ /* 0x000fe20000010000 */
[----:B------:R-:W-:-:S05]  /*3fe0*/  IADD3 R36, PT, PT, R36, UR5, R35 ;  /* 0x0000000524247c10 */ /* 0x000fca000fffe023 */
[----:B------:R-:W3:Y:S01]  /*3ff0*/  LDCU UR4, c[0x0][0x3b4] ;  /* 0x00007680ff0477ac */ /* 0x000ee20008000800 */
[----:B--2---:R-:W-:Y:S01]  /*4000*/  ISETP.GE.AND P0, PT, R34, UR14, PT ;  /* 0x0000000e22007c0c */ /* 0x004fe2000bf06270 */
[----:B-1----:R-:W-:-:S03]  /*4010*/  IMAD R0, R2, R53, RZ ;  /* 0x0000003502007224 */ /* 0x002fc600078e02ff */
[----:B------:R-:W-:Y:S01]  /*4020*/  ISETP.LT.AND P1, PT, R2, UR15, !P0 ;  /* 0x0000000f02007c0c */ /* 0x000fe2000c721270 */
[-C--:B------:R-:W-:Y:S01]  /*4030*/  IMAD R45, R4, R53.reuse, RZ ;  /* 0x00000035042d7224 */ /* 0x080fe200078e02ff */
[----:B------:R-:W-:Y:S01]  /*4040*/  ISETP.LT.AND P5, PT, R18, UR15, !P0 ;  /* 0x0000000f12007c0c */ /* 0x000fe2000c7a1270 */
[----:B---3--:R-:W-:Y:S01]  /*4050*/  IMAD R34, R34, UR4, RZ ;  /* 0x0000000422227c24 */ /* 0x008fe2000f8e02ff */
[----:B------:R-:W-:Y:S01]  /*4060*/  ISETP.LT.AND P4, PT, R3, UR15, !P0 ;  /* 0x0000000f03007c0c */ /* 0x000fe2000c781270 */
[C---:B0-----:R-:W-:Y:S01]  /*4070*/  IMAD.SHL.U32 R35, R37.reuse, 0x10, RZ ;  /* 0x0000001025237824 */ /* 0x041fe200078e00ff */
[----:B------:R-:W-:Y:S01]  /*4080*/  LOP3.LUT R39, R37, 0x20, RZ, 0xc0, !PT ;  /* 0x0000002025277812 */ /* 0x000fe200078ec0ff */
[-C--:B------:R-:W-:Y:S01]  /*4090*/  IMAD R18, R3, R53.reuse, RZ ;  /* 0x0000003503127224 */ /* 0x080fe200078e02ff */
[C---:B------:R-:W-:Y:S01]  /*40a0*/  LEA R49, P2, R34.reuse, UR12, 0x1 ;  /* 0x0000000c22317c11 */ /* 0x040fe2000f8408ff */
[----:B------:R-:W-:Y:S01]  /*40b0*/  IMAD R46, R5, R53, RZ ;  /* 0x00000035052e7224 */ /* 0x000fe200078e02ff */
[----:B------:R-:W-:Y:S01]  /*40c0*/  LOP3.LUT R35, R35, 0x70, RZ, 0xc0, !PT ;  /* 0x0000007023237812 */ /* 0x000fe200078ec0ff */
[----:B------:R-:W-:Y:S01]  /*40d0*/  IMAD R36, R39, 0x20, R36 ;  /* 0x0000002027247824 */ /* 0x000fe200078e0224 */
[----:B------:R-:W-:-:S02]  /*40e0*/  LEA.HI.X.SX32 R51, R34, UR13, 0x1, P2 ;  /* 0x0000000d22337c11 */ /* 0x000fc400090f0eff */
[-C--:B------:R-:W-:Y:S01]  /*40f0*/  LEA R2, P6, R0, R49.reuse, 0x1 ;  /* 0x0000003100027211 */ /* 0x080fe200078c08ff */
[----:B------:R-:W-:Y:S01]  /*4100*/  IMAD.IADD R47, R35, 0x1, R36 ;  /* 0x00000001232f7824 */ /* 0x000fe200078e0224 */
[----:B------:R-:W-:Y:S02]  /*4110*/  ISETP.LT.AND P2, PT, R4, UR15, !P0 ;  /* 0x0000000f04007c0c */ /* 0x000fe4000c741270 */
[----:B------:R-:W-:Y:S02]  /*4120*/  LEA R34, P3, R18, R49, 0x1 ;  /* 0x0000003112227211 */ /* 0x000fe400078608ff */
[----:B------:R-:W-:Y:S01]  /*4130*/  STSM.16.M88.4 [R47], R76 ;  /* 0x0000004c2f007844 */ /* 0x000fe20000000200 */
[----:B------:R-:W-:Y:S01]  /*4140*/  LEA.HI.X.SX32 R3, R0, R51, 0x1, P6 ;  /* 0x0000003300037211 */ /* 0x000fe200030f0eff */
[----:B------:R-:W-:Y:S01]  /*4150*/  IMAD R0, R53, 0x20, R0 ;  /* 0x0000002035007824 */ /* 0x000fe200078e0200 */
[----:B------:R-:W-:Y:S01]  /*4160*/  LEA R4, P6, R45, R49, 0x1 ;  /* 0x000000312d047211 */ /* 0x000fe200078c08ff */
[----:B------:R-:W-:Y:S01]  /*4170*/  STSM.16.M88.4 [R47+0x100], R64 ;  /* 0x000100402f007844 */ /* 0x000fe20000000200 */
[----:B------:R-:W-:Y:S01]  /*4180*/  LEA.HI.X.SX32 R35, R18, R51, 0x1, P3 ;  /* 0x0000003312237211 */ /* 0x000fe200018f0eff */
[----:B------:R-:W-:Y:S01]  /*4190*/  IMAD R18, R6, R53, RZ ;  /* 0x0000003506127224 */ /* 0x000fe200078e02ff */
[----:B------:R-:W-:Y:S01]  /*41a0*/  BAR.SYNC.DEFER_BLOCKING 0x0 ;  /* 0x0000000000007b1d */ /* 0x000fe20000010000 */
[----:B------:R-:W-:-:S05]  /*41b0*/  LEA R44, P3, R46, R49, 0x1 ;  /* 0x000000312e2c7211 */ /* 0x000fca00078608ff */
[----:B------:R-:W0:Y:S04]  /*41c0*/  LDS.128 R40, [R48] ;  /* 0x0000000030287984 */ /* 0x000e280000000c00 */
[----:B------:R-:W1:Y:S01]  /*41d0*/  LDS.128 R36, [R48+0x400] ;  /* 0x0004000030247984 */ /* 0x000e620000000c00 */
[----:B------:R-:W-:Y:S06]  /*41e0*/  BAR.SYNC.DEFER_BLOCKING 0x0 ;  /* 0x0000000000007b1d */ /* 0x000fec0000010000 */
[----:B------:R-:W-:Y:S04]  /*41f0*/  STSM.16.M88.4 [R47], R72 ;  /* 0x000000482f007844 */ /* 0x000fe80000000200 */
[----:B------:R-:W-:Y:S01]  /*4200*/  STSM.16.M88.4 [R47+0x100], R60 ;  /* 0x0001003c2f007844 */ /* 0x000fe20000000200 */
[----:B------:R-:W-:Y:S06]  /*4210*/  BAR.SYNC.DEFER_BLOCKING 0x0 ;  /* 0x0000000000007b1d */ /* 0x000fec0000010000 */
[----:B0-----:R0:W-:Y:S01]  /*4220*/  @P1 STG.E.U16 desc[UR8][R2.64], R40 ;  /* 0x0000002802001986 */ /* 0x0011e2000c101508 */
[----:B------:R-:W-:-:S02]  /*4230*/  ISETP.LT.AND P1, PT, R5, UR15, !P0 ;  /* 0x0000000f05007c0c */ /* 0x000fc4000c721270 */
[-C--:B------:R-:W-:Y:S01]  /*4240*/  LEA.HI.X.SX32 R5, R45, R51.reuse, 0x1, P6 ;  /* 0x000000332d057211 */ /* 0x080fe200030f0eff */
[----:B------:R-:W-:Y:S01]  /*4250*/  @P4 STG.E.U16 desc[UR8][R34.64], R41 ;  /* 0x0000002922004986 */ /* 0x000fe2000c101508 */
[----:B------:R-:W-:Y:S02]  /*4260*/  ISETP.LT.AND P4, PT, R6, UR15, !P0 ;  /* 0x0000000f06007c0c */ /* 0x000fe4000c781270 */
[----:B------:R-:W-:Y:S01]  /*4270*/  LEA.HI.X.SX32 R45, R46, R51, 0x1, P3 ;  /* 0x000000332e2d7211 */ /* 0x000fe200018f0eff */
[----:B------:R2:W-:Y:S01]  /*4280*/  @P2 STG.E.U16 desc[UR8][R4.64], R42 ;  /* 0x0000002a04002986 */ /* 0x0005e2000c101508 */
[C---:B------:R-:W-:Y:S01]  /*4290*/  ISETP.LT.AND P3, PT, R7.reuse, UR15, !P0 ;  /* 0x0000000f07007c0c */ /* 0x040fe2000c761270 */
[----:B------:R-:W-:Y:S01]  /*42a0*/  IMAD R7, R7, R53, RZ ;  /* 0x0000003507077224 */ /* 0x000fe200078e02ff */
[----:B0-----:R-:W-:-:S03]  /*42b0*/  LEA R2, P2, R18, R49, 0x1 ;  /* 0x0000003112027211 */ /* 0x001fc600078408ff */
[----:B------:R0:W-:Y:S01]  /*42c0*/  @P1 STG.E.U16 desc[UR8][R44.64], R43 ;  /* 0x0000002b2c001986 */ /* 0x0001e2000c101508 */
[----:B------:R-:W-:Y:S02]  /*42d0*/  LEA R6, P6, R7, R49, 0x1 ;  /* 0x0000003107067211 */ /* 0x000fe400078c08ff */
[----:B------:R-:W-:Y:S01]  /*42e0*/  LEA.HI.X.SX32 R3, R18, R51, 0x1, P2 ;  /* 0x0000003312037211 */ /* 0x000fe200010f0eff */
[CC--:B------:R-:W-:Y:S01]  /*42f0*/  IMAD R18, R8.reuse, R53.reuse, RZ ;  /* 0x0000003508127224 */ /* 0x0c0fe200078e02ff */
[----:B------:R-:W-:Y:S02]  /*4300*/  ISETP.LT.AND P1, PT, R8, UR15, !P0 ;  /* 0x0000000f08007c0c */ /* 0x000fe4000c721270 */
[C---:B------:R-:W-:Y:S01]  /*4310*/  ISETP.LT.AND P2, PT, R9.reuse, UR15, !P0 ;  /* 0x0000000f09007c0c */ /* 0x040fe2000c741270 */
[----:B------:R-:W-:Y:S01]  /*4320*/  IMAD R9, R9, R53, RZ ;  /* 0x0000003509097224 */ /* 0x000fe200078e02ff */
[----:B------:R-:W-:Y:S01]  /*4330*/  LEA.HI.X.SX32 R7, R7, R51, 0x1, P6 ;  /* 0x0000003307077211 */ /* 0x000fe200030f0eff */
[----:B-1----:R-:W-:Y:S01]  /*4340*/  @P4 STG.E.U16 desc[UR8][R2.64], R36 ;  /* 0x0000002402004986 */ /* 0x002fe2000c101508 */
[----:B--2---:R-:W-:-:S02]  /*4350*/  LEA R4, P4, R18, R49, 0x1 ;  /* 0x0000003112047211 */ /* 0x004fc400078808ff */
[C---:B------:R-:W-:Y:S01]  /*4360*/  LEA R8, P6, R9.reuse, R49, 0x1 ;  /* 0x0000003109087211 */ /* 0x040fe200078c08ff */
[----:B------:R-:W-:Y:S01]  /*4370*/  @P3 STG.E.U16 desc[UR8][R6.64], R37 ;  /* 0x0000002506003986 */ /* 0x000fe2000c101508 */
[----:B------:R-:W-:Y:S02]  /*4380*/  LEA.HI.X.SX32 R5, R18, R51, 0x1, P4 ;  /* 0x0000003312057211 */ /* 0x000fe400020f0eff */
[C---:B------:R-:W-:Y:S01]  /*4390*/  ISETP.LT.AND P3, PT, R10.reuse, UR15, !P0 ;  /* 0x0000000f0a007c0c */ /* 0x040fe2000c761270 */
[----:B------:R-:W-:Y:S01]  /*43a0*/  IMAD R10, R10, R53, RZ ;  /* 0x000000350a0a7224 */ /* 0x000fe200078e02ff */
[----:B------:R-:W-:Y:S01]  /*43b0*/  LEA.HI.X.SX32 R9, R9, R51, 0x1, P6 ;  /* 0x0000003309097211 */ /* 0x000fe200030f0eff */
[----:B------:R-:W-:Y:S01]  /*43c0*/  @P1 STG.E.U16 desc[UR8][R4.64], R38 ;  /* 0x0000002604001986 */ /* 0x000fe2000c101508 */
[----:B------:R-:W-:Y:S02]  /*43d0*/  ISETP.LT.AND P4, PT, R19, UR15, !P0 ;  /* 0x0000000f13007c0c */ /* 0x000fe4000c781270 */
[C---:B------:R-:W-:Y:S01]  /*43e0*/  LEA R18, P1, R10.reuse, R49, 0x1 ;  /* 0x000000310a127211 */ /* 0x040fe200078208ff */
[----:B------:R1:W-:Y:S01]  /*43f0*/  @P2 STG.E.U16 desc[UR8][R8.64], R39 ;  /* 0x0000002708002986 */ /* 0x0003e2000c101508 */
[C---:B------:R-:W-:Y:S01]  /*4400*/  ISETP.LT.AND P2, PT, R11.reuse, UR15, !P0 ;  /* 0x0000000f0b007c0c */ /* 0x040fe2000c741270 */
[----:B------:R-:W-:Y:S01]  /*4410*/  IMAD R11, R11, R53, RZ ;  /* 0x000000350b0b7224 */ /* 0x000fe200078e02ff */
[----:B------:R-:W-:Y:S01]  /*4420*/  LEA.HI.X.SX32 R19, R10, R51, 0x1, P1 ;  /* 0x000000330a137211 */ /* 0x000fe200008f0eff */
[----:B------:R-:W2:Y:S01]  /*4430*/  LDS.128 R4, [R48] ;  /* 0x0000000030047984 */ /* 0x000ea20000000c00 */
[C---:B------:R-:W-:Y:S01]  /*4440*/  ISETP.LT.AND P1, PT, R12.reuse, UR15, !P0 ;  /* 0x0000000f0c007c0c */ /* 0x040fe2000c721270 */
[----:B------:R-:W-:Y:S01]  /*4450*/  IMAD R12, R12, R53, RZ ;  /* 0x000000350c0c7224 */ /* 0x000fe200078e02ff */
[----:B------:R-:W-:-:S02]  /*4460*/  PRMT R41, R41, 0x7632, R41 ;  /* 0x0000763229297816 */ /* 0x000fc40000000029 */
[----:B------:R-:W-:Y:S02]  /*4470*/  PRMT R42, R42, 0x7632, R42 ;  /* 0x000076322a2a7816 */ /* 0x000fe4000000002a */
[----:B0-----:R-:W-:Y:S02]  /*4480*/  PRMT R43, R43, 0x7632, R43 ;  /* 0x000076322b2b7816 */ /* 0x001fe4000000002b */
[----:B-1----:R-:W-:Y:S02]  /*4490*/  PRMT R9, R40, 0x7632, R9 ;  /* 0x0000763228097816 */ /* 0x002fe40000000009 */
[-C--:B------:R-:W-:Y:S02]  /*44a0*/  LEA R8, P6, R12, R49.reuse, 0x1 ;  /* 0x000000310c087211 */ /* 0x080fe400078c08ff */
[----:B------:R-:W-:Y:S01]  /*44b0*/  PRMT R36, R36, 0x7632, R36 ;  /* 0x0000763224247816 */ /* 0x000fe20000000024 */
[----:B------:R0:W-:Y:S01]  /*44c0*/  @P3 STG.E.U16 desc[UR8][R18.64], R9 ;  /* 0x0000000912003986 */ /* 0x0001e2000c101508 */
[----:B------:R-:W-:-:S02]  /*44d0*/  LEA R2, P3, R11, R49, 0x1 ;  /* 0x000000310b027211 */ /* 0x000fc400078608ff */
[----:B------:R-:W-:Y:S02]  /*44e0*/  PRMT R37, R37, 0x7632, R37 ;  /* 0x0000763225257816 */ /* 0x000fe40000000025 */
[----:B------:R-:W-:Y:S02]  /*44f0*/  LEA.HI.X.SX32 R3, R11, R51, 0x1, P3 ;  /* 0x000000330b037211 */ /* 0x000fe400018f0eff */
[C---:B------:R-:W-:Y:S01]  /*4500*/  ISETP.LT.AND P3, PT, R13.reuse, UR15, !P0 ;  /* 0x0000000f0d007c0c */ /* 0x040fe2000c761270 */
[-C--:B------:R-:W-:Y:S01]  /*4510*/  IMAD R13, R13, R53.reuse, RZ ;  /* 0x000000350d0d7224 */ /* 0x080fe200078e02ff */
[----:B------:R-:W-:Y:S01]  /*4520*/  PRMT R38, R38, 0x7632, R38 ;  /* 0x0000763226267816 */ /* 0x000fe20000000026 */
[----:B------:R1:W-:Y:S01]  /*4530*/  @P2 STG.E.U16 desc[UR8][R2.64], R41 ;  /* 0x0000002902002986 */ /* 0x0003e2000c101508 */
[----:B------:R-:W-:Y:S01]  /*4540*/  PRMT R39, R39, 0x7632, R39 ;  /* 0x0000763227277816 */ /* 0x000fe20000000027 */
[----:B0-----:R-:W-:Y:S01]  /*4550*/  IMAD R18, R17, R53, RZ ;  /* 0x0000003511127224 */ /* 0x001fe200078e02ff */
[----:B------:R-:W-:-:S02]  /*4560*/  LEA.HI.X.SX32 R9, R12, R51, 0x1, P6 ;  /* 0x000000330c097211 */ /* 0x000fc400030f0eff */
[----:B------:R-:W-:-:S03]  /*4570*/  LEA R10, P2, R13, R49, 0x1 ;  /* 0x000000310d0a7211 */ /* 0x000fc600078408ff */
[----:B------:R-:W-:Y:S01]  /*4580*/  @P1 STG.E.U16 desc[UR8][R8.64], R42 ;  /* 0x0000002a08001986 */ /* 0x000fe2000c101508 */
[C---:B------:R-:W-:Y:S01]  /*4590*/  ISETP.LT.AND P1, PT, R14.reuse, UR15, !P0 ;  /* 0x0000000f0e007c0c */ /* 0x040fe2000c721270 */
[----:B------:R-:W-:Y:S01]  /*45a0*/  IMAD R14, R14, R53, RZ ;  /* 0x000000350e0e7224 */ /* 0x000fe200078e02ff */
[----:B------:R-:W-:Y:S02]  /*45b0*/  LEA.HI.X.SX32 R11, R13, R51, 0x1, P2 ;  /* 0x000000330d0b7211 */ /* 0x000fe400010f0eff */
[C---:B------:R-:W-:Y:S01]  /*45c0*/  ISETP.LT.AND P2, PT, R15.reuse, UR15, !P0 ;  /* 0x0000000f0f007c0c */ /* 0x040fe2000c741270 */
[----:B------:R-:W-:Y:S01]  /*45d0*/  IMAD R15, R15, R53, RZ ;  /* 0x000000350f0f7224 */ /* 0x000fe200078e02ff */
[C---:B------:R-:W-:Y:S01]  /*45e0*/  LEA R12, P6, R14.reuse, R49, 0x1 ;  /* 0x000000310e0c7211 */ /* 0x040fe200078c08ff */
[----:B------:R-:W-:Y:S03]  /*45f0*/  @P3 STG.E.U16 desc[UR8][R10.64], R43 ;  /* 0x0000002b0a003986 */ /* 0x000fe6000c101508 */
[----:B------:R-:W-:Y:S01]  /*4600*/  LEA.HI.X.SX32 R13, R14, R51, 0x1, P6 ;  /* 0x000000330e0d7211 */ /* 0x000fe200030f0eff */
[----:B------:R-:W0:Y:S01]  /*4610*/  LDS.128 R8, [R48+0x400] ;  /* 0x0004000030087984 */ /* 0x000e220000000c00 */
[C---:B------:R-:W-:Y:S01]  /*4620*/  ISETP.LT.AND P6, PT, R16.reuse, UR15, !P0 ;  /* 0x0000000f10007c0c */ /* 0x040fe2000c7c1270 */
[----:B------:R-:W-:Y:S01]  /*4630*/  IMAD R16, R16, R53, RZ ;  /* 0x0000003510107224 */ /* 0x000fe200078e02ff */
[-C--:B-1----:R-:W-:Y:S01]  /*4640*/  LEA R2, P3, R15, R49.reuse, 0x1 ;  /* 0x000000310f027211 */ /* 0x082fe200078608ff */
[----:B------:R1:W-:Y:S03]  /*4650*/  @P1 STG.E.U16 desc[UR8][R12.64], R36 ;  /* 0x000000240c001986 */ /* 0x0003e6000c101508 */
[----:B------:R-:W-:-:S02]  /*4660*/  LEA R14, P1, R16, R49, 0x1 ;  /* 0x00000031100e7211 */ /* 0x000fc400078208ff */
[-C--:B------:R-:W-:Y:S02]  /*4670*/  LEA.HI.X.SX32 R3, R15, R51.reuse, 0x1, P3 ;  /* 0x000000330f037211 */ /* 0x080fe400018f0eff */
[----:B------:R-:W-:Y:S02]  /*4680*/  LEA.HI.X.SX32 R15, R16, R51, 0x1, P1 ;  /* 0x00000033100f7211 */ /* 0x000fe400008f0eff */
[C---:B------:R-:W-:Y:S01]  /*4690*/  LEA R16, P1, R18.reuse, R49, 0x1 ;  /* 0x0000003112107211 */ /* 0x040fe200078208ff */
[----:B------:R3:W-:Y:S01]  /*46a0*/  @P2 STG.E.U16 desc[UR8][R2.64], R37 ;  /* 0x0000002502002986 */ /* 0x0007e2000c101508 */
[----:B------:R-:W-:Y:S02]  /*46b0*/  ISETP.LT.AND P2, PT, R17, UR15, !P0 ;  /* 0x0000000f11007c0c */ /* 0x000fe4000c741270 */
[----:B------:R-:W-:Y:S01]  /*46c0*/  LEA.HI.X.SX32 R17, R18, R51, 0x1, P1 ;  /* 0x0000003312117211 */ /* 0x000fe200008f0eff */
[----:B------:R4:W-:Y:S01]  /*46d0*/  @P6 STG.E.U16 desc[UR8][R14.64], R38 ;  /* 0x000000260e006986 */ /* 0x0009e2000c101508 */
[----:B-1----:R-:W-:-:S02]  /*46e0*/  LEA R12, P6, R0, R49, 0x1 ;  /* 0x00000031000c7211 */ /* 0x002fc400078c08ff */
[----:B------:R-:W-:Y:S02]  /*46f0*/  ISETP.LT.AND P3, PT, R20, UR15, !P0 ;  /* 0x0000000f14007c0c */ /* 0x000fe4000c761270 */
[----:B------:R-:W-:Y:S02]  /*4700*/  LEA.HI.X.SX32 R13, R0, R51, 0x1, P6 ;  /* 0x00000033000d7211 */ /* 0x000fe400030f0eff */
[----:B------:R-:W-:Y:S01]  /*4710*/  ISETP.LT.AND P1, PT, R21, UR15, !P0 ;  /* 0x0000000f15007c0c */ /* 0x000fe2000c721270 */
[C---:B---3--:R-:W-:Y:S02]  /*4720*/  IMAD R3, R53.reuse, 0x2, R0 ;  /* 0x0000000235037824 */ /* 0x048fe400078e0200 */
[----:B------:R1:W-:Y:S01]  /*4730*/  @P2 STG.E.U16 desc[UR8][R16.64], R39 ;  /* 0x0000002710002986 */ /* 0x0003e2000c101508 */
[----:B------:R-:W-:Y:S01]  /*4740*/  ISETP.LT.AND P2, PT, R22, UR15, !P0 ;  /* 0x0000000f16007c0c */ /* 0x000fe2000c741270 */
[----:B------:R-:W-:Y:S01]  /*4750*/  IMAD R0, R53, 0x2, R3 ;  /* 0x0000000235007824 */ /* 0x000fe200078e0203 */
[----:B------:R-:W-:Y:S01]  /*4760*/  LEA R2, P6, R3, R49, 0x1 ;  /* 0x0000003103027211 */ /* 0x000fe200078c08ff */
[----:B--2---:R2:W-:Y:S01]  /*4770*/  @P5 STG.E.U16 desc[UR8][R12.64], R4 ;  /* 0x000000040c005986 */ /* 0x0045e2000c101508 */
[----:B------:R-:W-:Y:S01]  /*4780*/  ISETP.LT.AND P5, PT, R23, UR15, !P0 ;  /* 0x0000000f17007c0c */ /* 0x000fe2000c7a1270 */
[----:B------:R-:W-:Y:S01]  /*4790*/  IMAD R18, R53, 0x2, R0 ;  /* 0x0000000235127824 */ /* 0x000fe200078e0200 */
[----:B------:R-:W-:-:S02]  /*47a0*/  LEA.HI.X.SX32 R3, R3, R51, 0x1, P6 ;  /* 0x0000003303037211 */ /* 0x000fc400030f0eff */
[----:B----4-:R-:W-:-:S03]  /*47b0*/  LEA R14, P6, R0, R49, 0x1 ;  /* 0x00000031000e7211 */ /* 0x010fc600078c08ff */
[----:B------:R3:W-:Y:S01]  /*47c0*/  @P4 STG.E.U16 desc[UR8][R2.64], R5 ;  /* 0x0000000502004986 */ /* 0x0007e2000c101508 */
[----:B------:R-:W-:Y:S01]  /*47d0*/  LEA.HI.X.SX32 R15, R0, R51, 0x1, P6 ;  /* 0x00000033000f7211 */ /* 0x000fe200030f0eff */
[C---:B------:R-:W-:Y:S01]  /*47e0*/  IMAD R0, R53.reuse, 0x2, R18 ;  /* 0x0000000235007824 */ /* 0x040fe200078e0212 */
[----:B-1----:R-:W-:Y:S02]  /*47f0*/  LEA R16, P6, R18, R49, 0x1 ;  /* 0x0000003112107211 */ /* 0x002fe400078c08ff */
[----:B------:R-:W-:Y:S01]  /*4800*/  ISETP.LT.AND P4, PT, R24, UR15, !P0 ;  /* 0x0000000f18007c0c */ /* 0x000fe2000c781270 */
[----:B------:R1:W-:Y:S01]  /*4810*/  @P3 STG.E.U16 desc[UR8][R14.64], R6 ;  /* 0x000000060e003986 */ /* 0x0003e2000c101508 */
[----:B------:R-:W-:Y:S01]  /*4820*/  LEA.HI.X.SX32 R17, R18, R51, 0x1, P6 ;  /* 0x0000003312117211 */ /* 0x000fe200030f0eff */
[----:B------:R-:W-:Y:S01]  /*4830*/  IMAD R18, R53, 0x2, R0 ;  /* 0x0000000235127824 */ /* 0x000fe200078e0200 */
[C---:B--2---:R-:W-:Y:S02]  /*4840*/  LEA R12, P6, R0.reuse, R49, 0x1 ;  /* 0x00000031000c7211 */ /* 0x044fe400078c08ff */
[----:B------:R-:W-:Y:S01]  /*4850*/  ISETP.LT.AND P3, PT, R25, UR15, !P0 ;  /* 0x0000000f19007c0c */ /* 0x000fe2000c761270 */
[----:B------:R2:W-:Y:S01]  /*4860*/  @P1 STG.E.U16 desc[UR8][R16.64], R7 ;  /* 0x0000000710001986 */ /* 0x0005e2000c101508 */
[----:B------:R-:W-:Y:S01]  /*4870*/  LEA.HI.X.SX32 R13, R0, R51, 0x1, P6 ;  /* 0x00000033000d7211 */ /* 0x000fe200030f0eff */
[----:B------:R-:W-:Y:S01]  /*4880*/  IMAD R0, R53, 0x2, R18 ;  /* 0x0000000235007824 */ /* 0x000fe200078e0212 */
[----:B---3--:R-:W-:-:S02]  /*4890*/  LEA R2, P6, R18, R49, 0x1 ;  /* 0x0000003112027211 */ /* 0x008fc400078c08ff */
[----:B------:R-:W-:Y:S01]  /*48a0*/  ISETP.LT.AND P1, PT, R26, UR15, !P0 ;  /* 0x0000000f1a007c0c */ /* 0x000fe2000c721270 */
[----:B0-----:R0:W-:Y:S01]  /*48b0*/  @P2 STG.E.U16 desc[UR8][R12.64], R8 ;  /* 0x000000080c002986 */ /* 0x0011e2000c101508 */
[----:B------:R-:W-:Y:S01]  /*48c0*/  LEA.HI.X.SX32 R3, R18, R51, 0x1, P6 ;  /* 0x0000003312037211 */ /* 0x000fe200030f0eff */
[----:B------:R-:W-:Y:S01]  /*48d0*/  IMAD R18, R53, 0x2, R0 ;  /* 0x0000000235127824 */ /* 0x000fe200078e0200 */
[C---:B-1----:R-:W-:Y:S02]  /*48e0*/  LEA R14, P6, R0.reuse, R49, 0x1 ;  /* 0x00000031000e7211 */ /* 0x042fe400078c08ff */
[----:B------:R-:W-:Y:S01]  /*48f0*/  ISETP.LT.AND P2, PT, R27, UR15, !P0 ;  /* 0x0000000f1b007c0c */ /* 0x000fe2000c741270 */
[----:B------:R1:W-:Y:S01]  /*4900*/  @P5 STG.E.U16 desc[UR8][R2.64], R9 ;  /* 0x0000000902005986 */ /* 0x0003e2000c101508 */
[----:B------:R-:W-:Y:S01]  /*4910*/  LEA.HI.X.SX32 R15, R0, R51, 0x1, P6 ;  /* 0x00000033000f7211 */ /* 0x000fe200030f0eff */
[----:B------:R-:W-:Y:S01]  /*4920*/  IMAD R0, R53, 0x2, R18 ;  /* 0x0000000235007824 */ /* 0x000fe200078e0212 */
[----:B--2---:R-:W-:-:S02]  /*4930*/  LEA R16, P6, R18, R49, 0x1 ;  /* 0x0000003112107211 */ /* 0x004fc400078c08ff */
[----:B------:R-:W-:Y:S01]  /*4940*/  PRMT R6, R4, 0x7632, R6 ;  /* 0x0000763204067816 */ /* 0x000fe20000000006 */
[----:B------:R2:W-:Y:S01]  /*4950*/  @P4 STG.E.U16 desc[UR8][R14.64], R10 ;  /* 0x0000000a0e004986 */ /* 0x0005e2000c101508 */
[----:B------:R-:W-:Y:S01]  /*4960*/  LEA.HI.X.SX32 R17, R18, R51, 0x1, P6 ;  /* 0x0000003312117211 */ /* 0x000fe200030f0eff */
[----:B------:R-:W-:Y:S01]  /*4970*/  IMAD R18, R53, 0x2, R0 ;  /* 0x0000000235127824 */ /* 0x000fe200078e0200 */
[C---:B0-----:R-:W-:Y:S02]  /*4980*/  LEA R12, P6, R0.reuse, R49, 0x1 ;  /* 0x00000031000c7211 */ /* 0x041fe400078c08ff */
[----:B------:R-:W-:Y:S01]  /*4990*/  PRMT R5, R5, 0x7632, R5 ;  /* 0x0000763205057816 */ /* 0x000fe20000000005 */
[----:B------:R0:W-:Y:S01]  /*49a0*/  @P3 STG.E.U16 desc[UR8][R16.64], R11 ;  /* 0x0000000b10003986 */ /* 0x0001e2000c101508 */
[----:B------:R-:W-:Y:S01]  /*49b0*/  LEA.HI.X.SX32 R13, R0, R51, 0x1, P6 ;  /* 0x00000033000d7211 */ /* 0x000fe200030f0eff */
[----:B------:R-:W-:Y:S01]  /*49c0*/  IMAD R0, R53, 0x2, R18 ;  /* 0x0000000235007824 */ /* 0x000fe200078e0212 */
[----:B-1----:R-:W-:-:S02]  /*49d0*/  LEA R2, P6, R18, R49, 0x1 ;  /* 0x0000003112027211 */ /* 0x002fc400078c08ff */
[----:B------:R-:W-:Y:S01]  /*49e0*/  ISETP.LT.AND P5, PT, R28, UR15, !P0 ;  /* 0x0000000f1c007c0c */ /* 0x000fe2000c7a1270 */
[C---:B--2---:R-:W-:Y:S01]  /*49f0*/  IMAD R15, R53.reuse, 0x2, R0 ;  /* 0x00000002350f7824 */ /* 0x044fe200078e0200 */
[----:B------:R-:W-:Y:S01]  /*4a00*/  LEA.HI.X.SX32 R3, R18, R51, 0x1, P6 ;  /* 0x0000003312037211 */ /* 0x000fe200030f0eff */
[----:B------:R-:W-:Y:S01]  /*4a10*/  @P1 STG.E.U16 desc[UR8][R12.64], R6 ;  /* 0x000000060c001986 */ /* 0x000fe2000c101508 */
[-C--:B------:R-:W-:Y:S01]  /*4a20*/  LEA R4, P1, R0, R49.reuse, 0x1 ;  /* 0x0000003100047211 */ /* 0x080fe200078208ff */
[----:B------:R-:W-:Y:S01]  /*4a30*/  IMAD R18, R53, 0x2, R15 ;  /* 0x0000000235127824 */ /* 0x000fe200078e020f */
[----:B------:R-:W-:Y:S01]  /*4a40*/  ISETP.LT.AND P4, PT, R29, UR15, !P0 ;  /* 0x0000000f1d007c0c */ /* 0x000fe2000c781270 */
[----:B------:R1:W-:Y:S01]  /*4a50*/  @P2 STG.E.U16 desc[UR8][R2.64], R5 ;  /* 0x0000000502002986 */ /* 0x0003e2000c101508 */
[----:B------:R-:W-:Y:S01]  /*4a60*/  LEA R14, P2, R15, R49, 0x1 ;  /* 0x000000310f0e7211 */ /* 0x000fe200078408ff */
[----:B------:R-:W-:Y:S01]  /*4a70*/  IMAD R19, R53, 0x2, R18 ;  /* 0x0000000235137824 */ /* 0x000fe200078e0212 */
[----:B------:R-:W-:-:S02]  /*4a80*/  ISETP.LT.AND P3, PT, R30, UR15, !P0 ;  /* 0x0000000f1e007c0c */ /* 0x000fc4000c761270 */
[----:B------:R-:W-:Y:S02]  /*4a90*/  LEA.HI.X.SX32 R15, R15, R51, 0x1, P2 ;  /* 0x000000330f0f7211 */ /* 0x000fe400010f0eff */
[C---:B0-----:R-:W-:Y:S02]  /*4aa0*/  LEA R16, P6, R18.reuse, R49, 0x1 ;  /* 0x0000003112107211 */ /* 0x041fe400078c08ff */
[----:B------:R-:W-:Y:S02]  /*4ab0*/  ISETP.LT.AND P2, PT, R31, UR15, !P0 ;  /* 0x0000000f1f007c0c */ /* 0x000fe4000c741270 */
[-C--:B------:R-:W-:Y:S02]  /*4ac0*/  LEA.HI.X.SX32 R17, R18, R51.reuse, 0x1, P6 ;  /* 0x0000003312117211 */ /* 0x080fe400030f0eff */
[----:B-1----:R-:W-:Y:S01]  /*4ad0*/  LEA.HI.X.SX32 R5, R0, R51, 0x1, P1 ;  /* 0x0000003300057211 */ /* 0x002fe200008f0eff */
[----:B------:R-:W-:Y:S01]  /*4ae0*/  IMAD R0, R53, 0x2, R19 ;  /* 0x0000000235007824 */ /* 0x000fe200078e0213 */
[----:B------:R-:W-:-:S02]  /*4af0*/  LEA R12, P1, R19, R49, 0x1 ;  /* 0x00000031130c7211 */ /* 0x000fc400078208ff */
[----:B------:R-:W-:Y:S01]  /*4b00*/  PRMT R6, R6, 0x7632, R6 ;  /* 0x0000763206067816 */ /* 0x000fe20000000006 */
[----:B------:R-:W-:Y:S01]  /*4b10*/  IMAD R3, R53, 0x2, R0 ;  /* 0x0000000235037824 */ /* 0x000fe200078e0200 */
[----:B------:R-:W-:Y:S02]  /*4b20*/  LEA.HI.X.SX32 R13, R19, R51, 0x1, P1 ;  /* 0x00000033130d7211 */ /* 0x000fe400008f0eff */
[----:B------:R-:W-:Y:S01]  /*4b30*/  ISETP.LT.AND P1, PT, R32, UR15, !P0 ;  /* 0x0000000f20007c0c */ /* 0x000fe2000c721270 */
[----:B------:R0:W-:Y:S01]  /*4b40*/  @P5 STG.E.U16 desc[UR8][R4.64], R6 ;  /* 0x0000000604005986 */ /* 0x0001e2000c101508 */
[----:B------:R-:W-:Y:S02]  /*4b50*/  ISETP.LT.AND P0, PT, R33, UR15, !P0 ;  /* 0x0000000f21007c0c */ /* 0x000fe4000c701270 */
[----:B------:R-:W-:Y:S02]  /*4b60*/  LEA R18, P6, R0, R49, 0x1 ;  /* 0x0000003100127211 */ /* 0x000fe400078c08ff */
[----:B------:R-:W-:-:S02]  /*4b70*/  PRMT R7, R7, 0x7632, R7 ;  /* 0x0000763207077816 */ /* 0x000fc40000000007 */
[----:B------:R-:W-:Y:S02]  /*4b80*/  PRMT R8, R8, 0x7632, R8 ;  /* 0x0000763208087816 */ /* 0x000fe40000000008 */
[----:B------:R-:W-:Y:S01]  /*4b90*/  PRMT R9, R9, 0x7632, R9 ;  /* 0x0000763209097816 */ /* 0x000fe20000000009 */
[----:B------:R0:W-:Y:S01]  /*4ba0*/  @P4 STG.E.U16 desc[UR8][R14.64], R7 ;  /* 0x000000070e004986 */ /* 0x0001e2000c101508 */
[----:B------:R-:W-:Y:S02]  /*4bb0*/  LEA.HI.X.SX32 R19, R0, R51, 0x1, P6 ;  /* 0x0000003300137211 */ /* 0x000fe400030f0eff */
[----:B------:R-:W-:Y:S01]  /*4bc0*/  PRMT R10, R10, 0x7632, R10 ;  /* 0x000076320a0a7816 */ /* 0x000fe2000000000a */
[----:B------:R0:W-:Y:S01]  /*4bd0*/  @P3 STG.E.U16 desc[UR8][R16.64], R8 ;  /* 0x0000000810003986 */ /* 0x0001e2000c101508 */
[----:B------:R-:W-:-:S03]  /*4be0*/  LEA R2, P6, R3, R49, 0x1 ;  /* 0x0000003103027211 */ /* 0x000fc600078c08ff */
[----:B------:R0:W-:Y:S01]  /*4bf0*/  @P2 STG.E.U16 desc[UR8][R12.64], R9 ;  /* 0x000000090c002986 */ /* 0x0001e2000c101508 */
[----:B------:R-:W-:-:S03]  /*4c00*/  LEA.HI.X.SX32 R3, R3, R51, 0x1, P6 ;  /* 0x0000003303037211 */ /* 0x000fc600030f0eff */
[----:B------:R0:W-:Y:S01]  /*4c10*/  @P1 STG.E.U16 desc[UR8][R18.64], R10 ;  /* 0x0000000a12001986 */ /* 0x0001e2000c101508 */
[----:B------:R-:W-:Y:S05]  /*4c20*/  @!P0 EXIT ;  /* 0x000000000000894d */ /* 0x000fea0003800000 */
[----:B------:R-:W-:-:S05]  /*4c30*/  PRMT R11, R11, 0x7632, R11 ;  /* 0x000076320b0b7816 */ /* 0x000fca000000000b */
[----:B------:R-:W-:Y:S01]  /*4c40*/  STG.E.U16 desc[UR8][R2.64], R11 ;  /* 0x0000000b02007986 */ /* 0x000fe2000c101508 */
[----:B------:R-:W-:Y:S05]  /*4c50*/  EXIT ;  /* 0x000000000000794d */ /* 0x000fea0003800000 */
.L_x_3:
[----:B------:R-:W-:-:S00]  /*4c60*/  BRA `(.L_x_3) ;  /* 0xfffffffc00fc7947 */ /* 0x000fc0000383ffff */
[----:B------:R-:W-:-:S00]  /*4c70*/  NOP ;  /* 0x0000000000007918 */ /* 0x000fc00000000000 */
        /* <DEDUP_REMOVED lines=8> */
.L_x_4:


//--------------------- .nv.shared.matmul_kernel  --------------------------
	.section	.nv.shared.matmul_kernel,"aw",@nobits
	.sectionflags	@""
	.align	16
	.zero		1024


//--------------------- .nv.shared.reserved.0     --------------------------
	.section	.nv.shared.reserved.0,"aw",@nobits
	.weak		__nv_reservedSMEM_offset_0_alias
	.size		__nv_reservedSMEM_offset_0_alias, 0, 64
	.other		__nv_reservedSMEM_offset_0_alias,@"STO_CUDA_RESERVED_SHARED STV_DEFAULT"
__nv_reservedSMEM_offset_0_alias:
	.zero		0
	.zero		64


//--------------------- .nv.constant0.matmul_kernel --------------------------
	.section	.nv.constant0.matmul_kernel,"a",@progbits
	.sectionflags	@""
	.align	4
.nv.constant0.matmul_kernel:
	.zero		976


//--------------------- SYMBOLS --------------------------

	.type		.nv.reservedSmem.offset0,@object
	.size		.nv.reservedSmem.offset0,0x4
	.type		.nv.reservedSmem.cap,@object
	.size		.nv.reservedSmem.cap,0x4
